//
// Generated by NVIDIA NVVM Compiler
//
// Compiler Build ID: CL-36424714
// Cuda compilation tools, release 13.0, V13.0.88
// Based on NVVM 20.0.0
//

.version 9.0
.target sm_100
.address_size 64

	// .globl	writeToSurface
.const .align 4 .b8 filterData[16384];
// _ZZ22correlateWithTexSharedE11sharedInput has been demoted

.visible .entry writeToSurface(
	.param .u64 writeToSurface_param_0,
	.param .u32 writeToSurface_param_1,
	.param .u32 writeToSurface_param_2,
	.param .u8 writeToSurface_param_3,
	.param .u8 writeToSurface_param_4,
	.param .u8 writeToSurface_param_5
)
{
	.reg .pred 	%p<4>;
	.reg .b16 	%rs<8>;
	.reg .b32 	%r<14>;
	.reg .b64 	%rd<2>;

	ld.param.u64 	%rd1, [writeToSurface_param_0];
	ld.param.u32 	%r3, [writeToSurface_param_1];
	ld.param.u32 	%r4, [writeToSurface_param_2];
	ld.param.s8 	%rs1, [writeToSurface_param_3];
	ld.param.s8 	%rs2, [writeToSurface_param_4];
	ld.param.s8 	%rs3, [writeToSurface_param_5];
	mov.u32 	%r6, %ctaid.x;
	mov.u32 	%r7, %ntid.x;
	mov.u32 	%r8, %tid.x;
	mad.lo.s32 	%r1, %r6, %r7, %r8;
	mov.u32 	%r9, %ctaid.y;
	mov.u32 	%r10, %ntid.y;
	mov.u32 	%r11, %tid.y;
	mad.lo.s32 	%r12, %r9, %r10, %r11;
	setp.ge.u32 	%p1, %r1, %r3;
	setp.ge.u32 	%p2, %r12, %r4;
	or.pred  	%p3, %p1, %p2;
	@%p3 bra 	$L__BB0_2;
	shl.b32 	%r13, %r1, 2;
	and.b16  	%rs4, %rs1, 255;
	and.b16  	%rs5, %rs2, 255;
	and.b16  	%rs6, %rs3, 255;
	mov.b16 	%rs7, 255;
	sust.b.2d.v4.b8.trap 	[%rd1, {%r13, %r12}], {%rs4, %rs5, %rs6, %rs7};
$L__BB0_2:
	ret;

}
	// .globl	interleaveRGB
.visible .entry interleaveRGB(
	.param .u64 interleaveRGB_param_0,
	.param .u32 interleaveRGB_param_1,
	.param .u32 interleaveRGB_param_2,
	.param .u64 .ptr .align 1 interleaveRGB_param_3,
	.param .u64 .ptr .align 1 interleaveRGB_param_4,
	.param .u64 .ptr .align 1 interleaveRGB_param_5
)
{
	.reg .pred 	%p<4>;
	.reg .b16 	%rs<5>;
	.reg .b32 	%r<17>;
	.reg .b64 	%rd<12>;

	ld.param.u64 	%rd1, [interleaveRGB_param_0];
	ld.param.u32 	%r3, [interleaveRGB_param_1];
	ld.param.u32 	%r5, [interleaveRGB_param_2];
	ld.param.u64 	%rd2, [interleaveRGB_param_3];
	ld.param.u64 	%rd3, [interleaveRGB_param_4];
	ld.param.u64 	%rd4, [interleaveRGB_param_5];
	mov.u32 	%r6, %ctaid.x;
	mov.u32 	%r7, %ntid.x;
	mov.u32 	%r8, %tid.x;
	mad.lo.s32 	%r1, %r6, %r7, %r8;
	mov.u32 	%r9, %ctaid.y;
	mov.u32 	%r10, %ntid.y;
	mov.u32 	%r11, %tid.y;
	mad.lo.s32 	%r12, %r9, %r10, %r11;
	setp.ge.u32 	%p1, %r1, %r3;
	setp.ge.u32 	%p2, %r12, %r5;
	or.pred  	%p3, %p1, %p2;
	@%p3 bra 	$L__BB1_2;
	cvta.to.global.u64 	%rd5, %rd2;
	cvta.to.global.u64 	%rd6, %rd3;
	cvta.to.global.u64 	%rd7, %rd4;
	mad.lo.s32 	%r13, %r3, %r12, %r1;
	cvt.u64.u32 	%rd8, %r13;
	add.s64 	%rd9, %rd5, %rd8;
	ld.global.u8 	%rs1, [%rd9];
	add.s64 	%rd10, %rd6, %rd8;
	ld.global.u8 	%rs2, [%rd10];
	add.s64 	%rd11, %rd7, %rd8;
	ld.global.u8 	%rs3, [%rd11];
	shl.b32 	%r14, %r1, 2;
	not.b32 	%r15, %r12;
	add.s32 	%r16, %r5, %r15;
	mov.b16 	%rs4, 255;
	sust.b.2d.v4.b8.trap 	[%rd1, {%r14, %r16}], {%rs1, %rs2, %rs3, %rs4};
$L__BB1_2:
	ret;

}
	// .globl	correlateWithTex
.visible .entry correlateWithTex(
	.param .u64 correlateWithTex_param_0,
	.param .u64 correlateWithTex_param_1,
	.param .u32 correlateWithTex_param_2,
	.param .u32 correlateWithTex_param_3,
	.param .u32 correlateWithTex_param_4,
	.param .u32 correlateWithTex_param_5,
	.param .u32 correlateWithTex_param_6,
	.param .u32 correlateWithTex_param_7,
	.param .u32 correlateWithTex_param_8
)
{
	.reg .pred 	%p<11>;
	.reg .b16 	%rs<8>;
	.reg .b32 	%r<57>;
	.reg .b32 	%f<120>;
	.reg .b64 	%rd<24>;

	ld.param.u64 	%rd4, [correlateWithTex_param_0];
	ld.param.u64 	%rd5, [correlateWithTex_param_1];
	ld.param.u32 	%r20, [correlateWithTex_param_2];
	ld.param.u32 	%r21, [correlateWithTex_param_4];
	ld.param.u32 	%r22, [correlateWithTex_param_5];
	ld.param.u32 	%r23, [correlateWithTex_param_6];
	ld.param.u32 	%r24, [correlateWithTex_param_7];
	mov.u32 	%r25, %ntid.x;
	mov.u32 	%r26, %ctaid.x;
	mov.u32 	%r27, %tid.x;
	mad.lo.s32 	%r1, %r25, %r26, %r27;
	mov.u32 	%r28, %ntid.y;
	mov.u32 	%r29, %ctaid.y;
	mov.u32 	%r30, %tid.y;
	mad.lo.s32 	%r2, %r28, %r29, %r30;
	setp.ge.s32 	%p1, %r1, %r23;
	setp.ge.s32 	%p2, %r2, %r24;
	or.pred  	%p3, %p1, %p2;
	@%p3 bra 	$L__BB2_14;
	mov.f32 	%f117, 0f00000000;
	min.s32 	%r31, %r21, %r22;
	setp.lt.s32 	%p4, %r31, 1;
	mov.f32 	%f118, %f117;
	mov.f32 	%f119, %f117;
	@%p4 bra 	$L__BB2_13;
	and.b32  	%r3, %r22, 3;
	and.b32  	%r4, %r22, 2147483644;
	and.b32  	%r5, %r22, 1;
	neg.s32 	%r6, %r4;
	add.s32 	%r7, %r2, 3;
	mov.f32 	%f116, 0f00000000;
	mov.b32 	%r51, 0;
	mov.u64 	%rd21, filterData;
	mov.f32 	%f115, %f116;
	mov.f32 	%f114, %f116;
$L__BB2_3:
	setp.lt.u32 	%p5, %r22, 4;
	mul.lo.s32 	%r9, %r51, %r22;
	add.s32 	%r34, %r51, %r1;
	not.b32 	%r35, %r34;
	add.s32 	%r36, %r20, %r35;
	cvt.rn.f32.s32 	%f4, %r36;
	mov.b32 	%r56, 0;
	@%p5 bra 	$L__BB2_6;
	mul.wide.u32 	%rd6, %r9, 4;
	add.s64 	%rd8, %rd21, %rd6;
	add.s64 	%rd23, %rd8, 8;
	mov.u32 	%r52, %r9;
	mov.u32 	%r53, %r7;
	mov.u32 	%r54, %r6;
$L__BB2_5:
	.pragma "nounroll";
	add.s32 	%r37, %r53, -2;
	add.s32 	%r38, %r53, -3;
	cvt.rn.f32.u32 	%f41, %r38;
	tex.2d.v4.f32.f32 	{%f42, %f43, %f44, %f45}, [%rd4, {%f41, %f4}];
	mul.wide.u32 	%rd9, %r52, 4;
	add.s64 	%rd11, %rd21, %rd9;
	ld.const.f32 	%f46, [%rd11];
	fma.rn.f32 	%f47, %f46, %f42, %f114;
	fma.rn.f32 	%f48, %f46, %f43, %f115;
	fma.rn.f32 	%f49, %f46, %f44, %f116;
	ld.const.f32 	%f50, [%rd23+-4];
	cvt.rn.f32.u32 	%f51, %r37;
	tex.2d.v4.f32.f32 	{%f52, %f53, %f54, %f55}, [%rd4, {%f51, %f4}];
	fma.rn.f32 	%f56, %f50, %f52, %f47;
	fma.rn.f32 	%f57, %f50, %f53, %f48;
	fma.rn.f32 	%f58, %f50, %f54, %f49;
	ld.const.f32 	%f59, [%rd23];
	add.s32 	%r39, %r53, -1;
	cvt.rn.f32.u32 	%f60, %r39;
	tex.2d.v4.f32.f32 	{%f61, %f62, %f63, %f64}, [%rd4, {%f60, %f4}];
	fma.rn.f32 	%f65, %f59, %f61, %f56;
	fma.rn.f32 	%f66, %f59, %f62, %f57;
	fma.rn.f32 	%f67, %f59, %f63, %f58;
	ld.const.f32 	%f68, [%rd23+4];
	cvt.rn.f32.u32 	%f69, %r53;
	tex.2d.v4.f32.f32 	{%f70, %f71, %f72, %f73}, [%rd4, {%f69, %f4}];
	fma.rn.f32 	%f114, %f68, %f70, %f65;
	fma.rn.f32 	%f115, %f68, %f71, %f66;
	fma.rn.f32 	%f116, %f68, %f72, %f67;
	add.s32 	%r54, %r54, 4;
	add.s64 	%rd23, %rd23, 16;
	add.s32 	%r53, %r53, 4;
	add.s32 	%r52, %r52, 4;
	setp.ne.s32 	%p6, %r54, 0;
	mov.u32 	%r56, %r4;
	@%p6 bra 	$L__BB2_5;
$L__BB2_6:
	setp.eq.s32 	%p7, %r3, 0;
	@%p7 bra 	$L__BB2_11;
	setp.eq.s32 	%p8, %r3, 1;
	@%p8 bra 	$L__BB2_9;
	add.s32 	%r40, %r56, %r2;
	cvt.rn.f32.u32 	%f75, %r40;
	tex.2d.v4.f32.f32 	{%f76, %f77, %f78, %f79}, [%rd4, {%f75, %f4}];
	add.s32 	%r41, %r56, %r9;
	mul.wide.u32 	%rd12, %r41, 4;
	add.s64 	%rd14, %rd21, %rd12;
	ld.const.f32 	%f80, [%rd14];
	fma.rn.f32 	%f81, %f80, %f76, %f114;
	fma.rn.f32 	%f82, %f80, %f77, %f115;
	fma.rn.f32 	%f83, %f80, %f78, %f116;
	cvt.u64.u32 	%rd15, %r9;
	cvt.u64.u32 	%rd16, %r56;
	add.s64 	%rd17, %rd16, %rd15;
	shl.b64 	%rd18, %rd17, 2;
	add.s64 	%rd19, %rd21, %rd18;
	ld.const.f32 	%f84, [%rd19+4];
	add.s32 	%r42, %r40, 1;
	cvt.rn.f32.u32 	%f85, %r42;
	tex.2d.v4.f32.f32 	{%f86, %f87, %f88, %f89}, [%rd4, {%f85, %f4}];
	fma.rn.f32 	%f114, %f84, %f86, %f81;
	fma.rn.f32 	%f115, %f84, %f87, %f82;
	fma.rn.f32 	%f116, %f84, %f88, %f83;
	add.s32 	%r56, %r56, 2;
$L__BB2_9:
	setp.eq.s32 	%p9, %r5, 0;
	@%p9 bra 	$L__BB2_11;
	add.s32 	%r43, %r56, %r9;
	mul.wide.u32 	%rd20, %r43, 4;
	add.s64 	%rd22, %rd21, %rd20;
	ld.const.f32 	%f90, [%rd22];
	add.s32 	%r44, %r56, %r2;
	cvt.rn.f32.u32 	%f91, %r44;
	tex.2d.v4.f32.f32 	{%f92, %f93, %f94, %f95}, [%rd4, {%f91, %f4}];
	fma.rn.f32 	%f114, %f90, %f92, %f114;
	fma.rn.f32 	%f115, %f90, %f93, %f115;
	fma.rn.f32 	%f116, %f90, %f94, %f116;
$L__BB2_11:
	add.s32 	%r51, %r51, 1;
	setp.ne.s32 	%p10, %r51, %r21;
	@%p10 bra 	$L__BB2_3;
	mul.f32 	%f117, %f114, 0f437F0000;
	mul.f32 	%f118, %f115, 0f437F0000;
	mul.f32 	%f119, %f116, 0f437F0000;
$L__BB2_13:
	cvt.rzi.u32.f32 	%r45, %f117;
	cvt.u16.u32 	%rs1, %r45;
	cvt.rzi.u32.f32 	%r46, %f118;
	cvt.u16.u32 	%rs2, %r46;
	cvt.rzi.u32.f32 	%r47, %f119;
	cvt.u16.u32 	%rs3, %r47;
	shl.b32 	%r48, %r2, 2;
	not.b32 	%r49, %r1;
	add.s32 	%r50, %r20, %r49;
	and.b16  	%rs4, %rs1, 255;
	and.b16  	%rs5, %rs2, 255;
	and.b16  	%rs6, %rs3, 255;
	mov.b16 	%rs7, 255;
	sust.b.2d.v4.b8.trap 	[%rd5, {%r48, %r50}], {%rs4, %rs5, %rs6, %rs7};
$L__BB2_14:
	ret;

}
	// .globl	correlateWithTexShared
.visible .entry correlateWithTexShared(
	.param .u64 correlateWithTexShared_param_0,
	.param .u64 correlateWithTexShared_param_1,
	.param .u32 correlateWithTexShared_param_2,
	.param .u32 correlateWithTexShared_param_3,
	.param .u32 correlateWithTexShared_param_4,
	.param .u32 correlateWithTexShared_param_5
)
{
	.reg .pred 	%p<16>;
	.reg .b16 	%rs<8>;
	.reg .b32 	%r<76>;
	.reg .b32 	%f<210>;
	.reg .b64 	%rd<29>;
	// demoted variable
	.shared .align 16 .b8 _ZZ22correlateWithTexSharedE11sharedInput[6160];
	ld.param.u64 	%rd4, [correlateWithTexShared_param_0];
	ld.param.u64 	%rd5, [correlateWithTexShared_param_1];
	ld.param.u32 	%r34, [correlateWithTexShared_param_2];
	ld.param.u32 	%r35, [correlateWithTexShared_param_3];
	ld.param.u32 	%r32, [correlateWithTexShared_param_4];
	ld.param.u32 	%r33, [correlateWithTexShared_param_5];
	mov.u32 	%r1, %ntid.x;
	mov.u32 	%r36, %ctaid.x;
	mov.u32 	%r2, %tid.x;
	mad.lo.s32 	%r3, %r1, %r36, %r2;
	mov.u32 	%r4, %ntid.y;
	mov.u32 	%r37, %ctaid.y;
	mov.u32 	%r5, %tid.y;
	mad.lo.s32 	%r6, %r4, %r37, %r5;
	setp.ge.s32 	%p1, %r3, %r34;
	setp.ge.s32 	%p2, %r6, %r35;
	or.pred  	%p3, %p1, %p2;
	@%p3 bra 	$L__BB3_22;
	cvt.rn.f32.u32 	%f1, %r6;
	cvt.rn.f32.s32 	%f2, %r3;
	tex.2d.v4.f32.f32 	{%f49, %f50, %f51, %f52}, [%rd4, {%f1, %f2}];
	mov.u32 	%r38, _ZZ22correlateWithTexSharedE11sharedInput;
	mad.lo.s32 	%r7, %r5, 560, %r38;
	shl.b32 	%r39, %r2, 4;
	add.s32 	%r8, %r7, %r39;
	st.shared.v4.f32 	[%r8], {%f49, %f50, %f51, %f52};
	setp.ge.u32 	%p4, %r2, %r32;
	@%p4 bra 	$L__BB3_3;
	add.s32 	%r40, %r3, %r1;
	cvt.rn.f32.u32 	%f53, %r40;
	tex.2d.v4.f32.f32 	{%f54, %f55, %f56, %f57}, [%rd4, {%f1, %f53}];
	shl.b32 	%r41, %r1, 4;
	add.s32 	%r42, %r8, %r41;
	st.shared.v4.f32 	[%r42], {%f54, %f55, %f56, %f57};
$L__BB3_3:
	setp.ge.u32 	%p5, %r5, %r33;
	@%p5 bra 	$L__BB3_6;
	setp.ge.u32 	%p6, %r2, %r32;
	add.s32 	%r43, %r6, %r4;
	cvt.rn.f32.u32 	%f3, %r43;
	tex.2d.v4.f32.f32 	{%f58, %f59, %f60, %f61}, [%rd4, {%f3, %f2}];
	mad.lo.s32 	%r44, %r4, 560, %r7;
	add.s32 	%r9, %r44, %r39;
	st.shared.v4.f32 	[%r9], {%f58, %f59, %f60, %f61};
	@%p6 bra 	$L__BB3_6;
	add.s32 	%r46, %r3, %r1;
	cvt.rn.f32.u32 	%f62, %r46;
	tex.2d.v4.f32.f32 	{%f63, %f64, %f65, %f66}, [%rd4, {%f3, %f62}];
	shl.b32 	%r47, %r1, 4;
	add.s32 	%r48, %r9, %r47;
	st.shared.v4.f32 	[%r48], {%f63, %f64, %f65, %f66};
$L__BB3_6:
	bar.sync 	0;
	mov.f32 	%f207, 0f00000000;
	min.s32 	%r49, %r32, %r33;
	setp.lt.s32 	%p7, %r49, 1;
	mov.f32 	%f208, %f207;
	mov.f32 	%f209, %f207;
	@%p7 bra 	$L__BB3_21;
	and.b32  	%r10, %r33, 7;
	add.s32 	%r11, %r10, -1;
	and.b32  	%r12, %r33, 3;
	and.b32  	%r13, %r33, 2147483640;
	and.b32  	%r14, %r33, 1;
	neg.s32 	%r15, %r13;
	add.s32 	%r16, %r7, 2240;
	mov.f32 	%f206, 0f00000000;
	mov.b32 	%r70, 0;
	mov.u64 	%rd26, filterData;
	mov.f32 	%f205, %f206;
	mov.f32 	%f204, %f206;
$L__BB3_8:
	setp.lt.u32 	%p8, %r33, 8;
	mul.lo.s32 	%r18, %r70, %r33;
	add.s32 	%r19, %r70, %r2;
	mov.b32 	%r74, 0;
	@%p8 bra 	$L__BB3_11;
	mul.wide.u32 	%rd6, %r18, 4;
	add.s64 	%rd8, %rd26, %rd6;
	add.s64 	%rd28, %rd8, 16;
	shl.b32 	%r54, %r19, 4;
	add.s32 	%r71, %r16, %r54;
	mov.u32 	%r72, %r15;
$L__BB3_10:
	.pragma "nounroll";
	ld.const.f32 	%f70, [%rd28+-16];
	.pragma "used_bytes_mask 4095";
	ld.shared.v4.f32 	{%f71, %f72, %f73, %f74}, [%r71+-2240];
	fma.rn.f32 	%f75, %f70, %f71, %f204;
	fma.rn.f32 	%f76, %f70, %f72, %f205;
	fma.rn.f32 	%f77, %f70, %f73, %f206;
	ld.const.f32 	%f78, [%rd28+-12];
	.pragma "used_bytes_mask 4095";
	ld.shared.v4.f32 	{%f79, %f80, %f81, %f82}, [%r71+-1680];
	fma.rn.f32 	%f83, %f78, %f79, %f75;
	fma.rn.f32 	%f84, %f78, %f80, %f76;
	fma.rn.f32 	%f85, %f78, %f81, %f77;
	ld.const.f32 	%f86, [%rd28+-8];
	.pragma "used_bytes_mask 4095";
	ld.shared.v4.f32 	{%f87, %f88, %f89, %f90}, [%r71+-1120];
	fma.rn.f32 	%f91, %f86, %f87, %f83;
	fma.rn.f32 	%f92, %f86, %f88, %f84;
	fma.rn.f32 	%f93, %f86, %f89, %f85;
	ld.const.f32 	%f94, [%rd28+-4];
	.pragma "used_bytes_mask 4095";
	ld.shared.v4.f32 	{%f95, %f96, %f97, %f98}, [%r71+-560];
	fma.rn.f32 	%f99, %f94, %f95, %f91;
	fma.rn.f32 	%f100, %f94, %f96, %f92;
	fma.rn.f32 	%f101, %f94, %f97, %f93;
	ld.const.f32 	%f102, [%rd28];
	.pragma "used_bytes_mask 4095";
	ld.shared.v4.f32 	{%f103, %f104, %f105, %f106}, [%r71];
	fma.rn.f32 	%f107, %f102, %f103, %f99;
	fma.rn.f32 	%f108, %f102, %f104, %f100;
	fma.rn.f32 	%f109, %f102, %f105, %f101;
	ld.const.f32 	%f110, [%rd28+4];
	.pragma "used_bytes_mask 4095";
	ld.shared.v4.f32 	{%f111, %f112, %f113, %f114}, [%r71+560];
	fma.rn.f32 	%f115, %f110, %f111, %f107;
	fma.rn.f32 	%f116, %f110, %f112, %f108;
	fma.rn.f32 	%f117, %f110, %f113, %f109;
	ld.const.f32 	%f118, [%rd28+8];
	.pragma "used_bytes_mask 4095";
	ld.shared.v4.f32 	{%f119, %f120, %f121, %f122}, [%r71+1120];
	fma.rn.f32 	%f123, %f118, %f119, %f115;
	fma.rn.f32 	%f124, %f118, %f120, %f116;
	fma.rn.f32 	%f125, %f118, %f121, %f117;
	ld.const.f32 	%f126, [%rd28+12];
	.pragma "used_bytes_mask 4095";
	ld.shared.v4.f32 	{%f127, %f128, %f129, %f130}, [%r71+1680];
	fma.rn.f32 	%f204, %f126, %f127, %f123;
	fma.rn.f32 	%f205, %f126, %f128, %f124;
	fma.rn.f32 	%f206, %f126, %f129, %f125;
	add.s32 	%r72, %r72, 8;
	add.s64 	%rd28, %rd28, 32;
	add.s32 	%r71, %r71, 4480;
	setp.ne.s32 	%p9, %r72, 0;
	mov.u32 	%r74, %r13;
	@%p9 bra 	$L__BB3_10;
$L__BB3_11:
	setp.eq.s32 	%p10, %r10, 0;
	@%p10 bra 	$L__BB3_19;
	shl.b32 	%r55, %r19, 4;
	mov.u32 	%r56, _ZZ22correlateWithTexSharedE11sharedInput;
	add.s32 	%r26, %r56, %r55;
	setp.lt.u32 	%p11, %r11, 3;
	@%p11 bra 	$L__BB3_14;
	add.s32 	%r57, %r74, %r18;
	mul.wide.u32 	%rd9, %r57, 4;
	add.s64 	%rd11, %rd26, %rd9;
	ld.const.f32 	%f132, [%rd11];
	add.s32 	%r58, %r74, %r5;
	mad.lo.s32 	%r59, %r58, 560, %r26;
	.pragma "used_bytes_mask 4095";
	ld.shared.v4.f32 	{%f133, %f134, %f135, %f136}, [%r59];
	fma.rn.f32 	%f137, %f132, %f133, %f204;
	fma.rn.f32 	%f138, %f132, %f134, %f205;
	fma.rn.f32 	%f139, %f132, %f135, %f206;
	cvt.u64.u32 	%rd12, %r18;
	cvt.u64.u32 	%rd13, %r74;
	add.s64 	%rd14, %rd13, %rd12;
	shl.b64 	%rd15, %rd14, 2;
	add.s64 	%rd16, %rd26, %rd15;
	ld.const.f32 	%f140, [%rd16+4];
	.pragma "used_bytes_mask 4095";
	ld.shared.v4.f32 	{%f141, %f142, %f143, %f144}, [%r59+560];
	fma.rn.f32 	%f145, %f140, %f141, %f137;
	fma.rn.f32 	%f146, %f140, %f142, %f138;
	fma.rn.f32 	%f147, %f140, %f143, %f139;
	ld.const.f32 	%f148, [%rd16+8];
	.pragma "used_bytes_mask 4095";
	ld.shared.v4.f32 	{%f149, %f150, %f151, %f152}, [%r59+1120];
	fma.rn.f32 	%f153, %f148, %f149, %f145;
	fma.rn.f32 	%f154, %f148, %f150, %f146;
	fma.rn.f32 	%f155, %f148, %f151, %f147;
	ld.const.f32 	%f156, [%rd16+12];
	.pragma "used_bytes_mask 4095";
	ld.shared.v4.f32 	{%f157, %f158, %f159, %f160}, [%r59+1680];
	fma.rn.f32 	%f204, %f156, %f157, %f153;
	fma.rn.f32 	%f205, %f156, %f158, %f154;
	fma.rn.f32 	%f206, %f156, %f159, %f155;
	add.s32 	%r74, %r74, 4;
$L__BB3_14:
	setp.eq.s32 	%p12, %r12, 0;
	@%p12 bra 	$L__BB3_19;
	setp.eq.s32 	%p13, %r12, 1;
	@%p13 bra 	$L__BB3_17;
	add.s32 	%r60, %r74, %r18;
	mul.wide.u32 	%rd17, %r60, 4;
	add.s64 	%rd19, %rd26, %rd17;
	ld.const.f32 	%f162, [%rd19];
	add.s32 	%r61, %r74, %r5;
	mad.lo.s32 	%r62, %r61, 560, %r26;
	.pragma "used_bytes_mask 4095";
	ld.shared.v4.f32 	{%f163, %f164, %f165, %f166}, [%r62];
	fma.rn.f32 	%f167, %f162, %f163, %f204;
	fma.rn.f32 	%f168, %f162, %f164, %f205;
	fma.rn.f32 	%f169, %f162, %f165, %f206;
	cvt.u64.u32 	%rd20, %r18;
	cvt.u64.u32 	%rd21, %r74;
	add.s64 	%rd22, %rd21, %rd20;
	shl.b64 	%rd23, %rd22, 2;
	add.s64 	%rd24, %rd26, %rd23;
	ld.const.f32 	%f170, [%rd24+4];
	.pragma "used_bytes_mask 4095";
	ld.shared.v4.f32 	{%f171, %f172, %f173, %f174}, [%r62+560];
	fma.rn.f32 	%f204, %f170, %f171, %f167;
	fma.rn.f32 	%f205, %f170, %f172, %f168;
	fma.rn.f32 	%f206, %f170, %f173, %f169;
	add.s32 	%r74, %r74, 2;
$L__BB3_17:
	setp.eq.s32 	%p14, %r14, 0;
	@%p14 bra 	$L__BB3_19;
	add.s32 	%r63, %r74, %r18;
	mul.wide.u32 	%rd25, %r63, 4;
	add.s64 	%rd27, %rd26, %rd25;
	ld.const.f32 	%f175, [%rd27];
	add.s32 	%r64, %r74, %r5;
	mad.lo.s32 	%r65, %r64, 560, %r26;
	.pragma "used_bytes_mask 4095";
	ld.shared.v4.f32 	{%f176, %f177, %f178, %f179}, [%r65];
	fma.rn.f32 	%f204, %f175, %f176, %f204;
	fma.rn.f32 	%f205, %f175, %f177, %f205;
	fma.rn.f32 	%f206, %f175, %f178, %f206;
$L__BB3_19:
	add.s32 	%r70, %r70, 1;
	setp.ne.s32 	%p15, %r70, %r32;
	@%p15 bra 	$L__BB3_8;
	mul.f32 	%f207, %f204, 0f437F0000;
	mul.f32 	%f208, %f205, 0f437F0000;
	mul.f32 	%f209, %f206, 0f437F0000;
$L__BB3_21:
	cvt.rzi.u32.f32 	%r66, %f207;
	cvt.u16.u32 	%rs1, %r66;
	cvt.rzi.u32.f32 	%r67, %f208;
	cvt.u16.u32 	%rs2, %r67;
	cvt.rzi.u32.f32 	%r68, %f209;
	cvt.u16.u32 	%rs3, %r68;
	shl.b32 	%r69, %r6, 2;
	and.b16  	%rs4, %rs1, 255;
	and.b16  	%rs5, %rs2, 255;
	and.b16  	%rs6, %rs3, 255;
	mov.b16 	%rs7, 255;
	sust.b.2d.v4.b8.trap 	[%rd5, {%r69, %r3}], {%rs4, %rs5, %rs6, %rs7};
$L__BB3_22:
	ret;

}


// ===== COMPILED SASS (sm_100) =====

	.target	sm_100

	.elftype	@"ET_EXEC"


//--------------------- .note.nv.tkinfo           --------------------------
	.section	.note.nv.tkinfo,"",@"SHT_NOTE"
	.sectionflags	@"SHF_NOTE_NV_TKINFO"
	.tkinfo
        /*0018*/ 	.word	0x00000002
        /*0030*/ 	.string	""
        /*0030*/ 	.string	"ptxas"
        /*0030*/ 	.string	"Cuda compilation tools, release 13.0, V13.0.88"
        /*0030*/ 	.string	"Build cuda_13.0.r13.0/compiler.36424714_0"
        /*0030*/ 	.string	"-arch sm_100 -m 64 "



//--------------------- .note.nv.cuinfo           --------------------------
	.section	.note.nv.cuinfo,"",@"SHT_NOTE"
	.sectionflags	@"SHF_NOTE_NV_CUINFO"
        /*0018*/ 	.short	0x0002
        /*001a*/ 	.short	0x0064
        /*001c*/ 	.short	0x0082
	.zero		2


//--------------------- .nv.info                  --------------------------
	.section	.nv.info,"",@"SHT_CUDA_INFO"
	.align	4


	//----- nvinfo : EIATTR_REGCOUNT
	.align		4
        /*0000*/ 	.byte	0x04, 0x2f
        /*0002*/ 	.short	(.L_2 - .L_1)
	.align		4
.L_1:
        /*0004*/ 	.word	index@(writeToSurface)
        /*0008*/ 	.word	0x0000000a


	//----- nvinfo : EIATTR_FRAME_SIZE
	.align		4
.L_2:
        /*000c*/ 	.byte	0x04, 0x11
        /*000e*/ 	.short	(.L_4 - .L_3)
	.align		4
.L_3:
        /*0010*/ 	.word	index@(writeToSurface)
        /*0014*/ 	.word	0x00000000


	//----- nvinfo : EIATTR_REGCOUNT
	.align		4
.L_4:
        /*0018*/ 	.byte	0x04, 0x2f
        /*001a*/ 	.short	(.L_6 - .L_5)
	.align		4
.L_5:
        /*001c*/ 	.word	index@(interleaveRGB)
        /*0020*/ 	.word	0x0000000e


	//----- nvinfo : EIATTR_FRAME_SIZE
	.align		4
.L_6:
        /*0024*/ 	.byte	0x04, 0x11
        /*0026*/ 	.short	(.L_8 - .L_7)
	.align		4
.L_7:
        /*0028*/ 	.word	index@(interleaveRGB)
        /*002c*/ 	.word	0x00000000


	//----- nvinfo : EIATTR_REGCOUNT
	.align		4
.L_8:
        /*0030*/ 	.byte	0x04, 0x2f
        /*0032*/ 	.short	(.L_10 - .L_9)
	.align		4
.L_9:
        /*0034*/ 	.word	index@(correlateWithTex)
        /*0038*/ 	.word	0x00000018


	//----- nvinfo : EIATTR_FRAME_SIZE
	.align		4
.L_10:
        /*003c*/ 	.byte	0x04, 0x11
        /*003e*/ 	.short	(.L_12 - .L_11)
	.align		4
.L_11:
        /*0040*/ 	.word	index@(correlateWithTex)
        /*0044*/ 	.word	0x00000000


	//----- nvinfo : EIATTR_REGCOUNT
	.align		4
.L_12:
        /*0048*/ 	.byte	0x04, 0x2f
        /*004a*/ 	.short	(.L_14 - .L_13)
	.align		4
.L_13:
        /*004c*/ 	.word	index@(correlateWithTexShared)
        /*0050*/ 	.word	0x00000021


	//----- nvinfo : EIATTR_FRAME_SIZE
	.align		4
.L_14:
        /*0054*/ 	.byte	0x04, 0x11
        /*0056*/ 	.short	(.L_16 - .L_15)
	.align		4
.L_15:
        /*0058*/ 	.word	index@(correlateWithTexShared)
        /*005c*/ 	.word	0x00000000


	//----- nvinfo : EIATTR_MIN_STACK_SIZE
	.align		4
.L_16:
        /*0060*/ 	.byte	0x04, 0x12
        /*0062*/ 	.short	(.L_18 - .L_17)
	.align		4
.L_17:
        /*0064*/ 	.word	index@(correlateWithTexShared)
        /*0068*/ 	.word	0x00000000


	//----- nvinfo : EIATTR_MIN_STACK_SIZE
	.align		4
.L_18:
        /*006c*/ 	.byte	0x04, 0x12
        /*006e*/ 	.short	(.L_20 - .L_19)
	.align		4
.L_19:
        /*0070*/ 	.word	index@(correlateWithTex)
        /*0074*/ 	.word	0x00000000


	//----- nvinfo : EIATTR_MIN_STACK_SIZE
	.align		4
.L_20:
        /*0078*/ 	.byte	0x04, 0x12
        /*007a*/ 	.short	(.L_22 - .L_21)
	.align		4
.L_21:
        /*007c*/ 	.word	index@(interleaveRGB)
        /*0080*/ 	.word	0x00000000


	//----- nvinfo : EIATTR_MIN_STACK_SIZE
	.align		4
.L_22:
        /*0084*/ 	.byte	0x04, 0x12
        /*0086*/ 	.short	(.L_24 - .L_23)
	.align		4
.L_23:
        /*0088*/ 	.word	index@(writeToSurface)
        /*008c*/ 	.word	0x00000000
.L_24:


//--------------------- .nv.compat                --------------------------
	.section	.nv.compat,"",@"SHT_CUDA_COMPAT_INFO"
	.align	4
        /*0000*/ 	.byte	0x02, 0x09, 0x00, 0x00, 0x02, 0x02, 0x02, 0x00, 0x02, 0x05, 0x05, 0x00, 0x03, 0x07, 0x01, 0x01
        /*0010*/ 	.byte	0x02, 0x03, 0x00, 0x00, 0x02, 0x06, 0x01, 0x00, 0x04, 0x0b, 0x08, 0x00, 0x09, 0x00, 0x00, 0x00
        /*0020*/ 	.byte	0x00, 0x00, 0x00, 0x00


//--------------------- .nv.info.correlateWithTexShared --------------------------
	.section	.nv.info.correlateWithTexShared,"",@"SHT_CUDA_INFO"
	.sectionflags	@""
	.align	4


	//----- nvinfo : EIATTR_CUDA_API_VERSION
	.align		4
        /*0000*/ 	.byte	0x04, 0x37
        /*0002*/ 	.short	(.L_26 - .L_25)
.L_25:
        /*0004*/ 	.word	0x00000082


	//----- nvinfo : EIATTR_KPARAM_INFO
	.align		4
.L_26:
        /*0008*/ 	.byte	0x04, 0x17
        /*000a*/ 	.short	(.L_28 - .L_27)
.L_27:
        /*000c*/ 	.word	0x00000000
        /*0010*/ 	.short	0x0005
        /*0012*/ 	.short	0x001c
        /*0014*/ 	.byte	0x00, 0xf0, 0x11, 0x00


	//----- nvinfo : EIATTR_KPARAM_INFO
	.align		4
.L_28:
        /*0018*/ 	.byte	0x04, 0x17
        /*001a*/ 	.short	(.L_30 - .L_29)
.L_29:
        /*001c*/ 	.word	0x00000000
        /*0020*/ 	.short	0x0004
        /*0022*/ 	.short	0x0018
        /*0024*/ 	.byte	0x00, 0xf0, 0x11, 0x00


	//----- nvinfo : EIATTR_KPARAM_INFO
	.align		4
.L_30:
        /*0028*/ 	.byte	0x04, 0x17
        /*002a*/ 	.short	(.L_32 - .L_31)
.L_31:
        /*002c*/ 	.word	0x00000000
        /*0030*/ 	.short	0x0003
        /*0032*/ 	.short	0x0014
        /*0034*/ 	.byte	0x00, 0xf0, 0x11, 0x00


	//----- nvinfo : EIATTR_KPARAM_INFO
	.align		4
.L_32:
        /*0038*/ 	.byte	0x04, 0x17
        /*003a*/ 	.short	(.L_34 - .L_33)
.L_33:
        /*003c*/ 	.word	0x00000000
        /*0040*/ 	.short	0x0002
        /*0042*/ 	.short	0x0010
        /*0044*/ 	.byte	0x00, 0xf0, 0x11, 0x00


	//----- nvinfo : EIATTR_KPARAM_INFO
	.align		4
.L_34:
        /*0048*/ 	.byte	0x04, 0x17
        /*004a*/ 	.short	(.L_36 - .L_35)
.L_35:
        /*004c*/ 	.word	0x00000000
        /*0050*/ 	.short	0x0001
        /*0052*/ 	.short	0x0008
        /*0054*/ 	.byte	0x00, 0xf0, 0x21, 0x00


	//----- nvinfo : EIATTR_KPARAM_INFO
	.align		4
.L_36:
        /*0058*/ 	.byte	0x04, 0x17
        /*005a*/ 	.short	(.L_38 - .L_37)
.L_37:
        /*005c*/ 	.word	0x00000000
        /*0060*/ 	.short	0x0000
        /*0062*/ 	.short	0x0000
        /*0064*/ 	.byte	0x00, 0xf0, 0x21, 0x00


	//----- nvinfo : EIATTR_SPARSE_MMA_MASK
	.align		4
.L_38:
        /*0068*/ 	.byte	0x03, 0x50
        /*006a*/ 	.short	0x0000


	//----- nvinfo : EIATTR_MAXREG_COUNT
	.align		4
        /*006c*/ 	.byte	0x03, 0x1b
        /*006e*/ 	.short	0x00ff


	//----- nvinfo : EIATTR_NUM_BARRIERS
	.align		4
        /*0070*/ 	.byte	0x02, 0x4c
        /*0072*/ 	.byte	0x01
	.zero		1


	//----- nvinfo : EIATTR_MERCURY_ISA_VERSION
	.align		4
        /*0074*/ 	.byte	0x03, 0x5f
        /*0076*/ 	.short	0x0101


	//----- nvinfo : EIATTR_UNUSED_LOAD_BYTE_OFFSET
	.align		4
        /*0078*/ 	.byte	0x04, 0x44
        /*007a*/ 	.short	(.L_40 - .L_39)


	//   ....[0]....
.L_39:
        /*007c*/ 	.word	0x00000510
        /*0080*/ 	.word	0x00000fff


	//   ....[1]....
        /*0084*/ 	.word	0x00000530
        /*0088*/ 	.word	0x00000fff


	//   ....[2]....
        /*008c*/ 	.word	0x00000550
        /*0090*/ 	.word	0x00000fff


	//   ....[3]....
        /*0094*/ 	.word	0x00000570
        /*0098*/ 	.word	0x00000fff


	//   ....[4]....
        /*009c*/ 	.word	0x00000590
        /*00a0*/ 	.word	0x00000fff


	//   ....[5]....
        /*00a4*/ 	.word	0x00000610
        /*00a8*/ 	.word	0x00000fff


	//   ....[6]....
        /*00ac*/ 	.word	0x00000660
        /*00b0*/ 	.word	0x00000fff


	//   ....[7]....
        /*00b4*/ 	.word	0x000006b0
        /*00b8*/ 	.word	0x00000fff


	//   ....[8]....
        /*00bc*/ 	.word	0x000008d0
        /*00c0*/ 	.word	0x00000fff


	//   ....[9]....
        /*00c4*/ 	.word	0x000008f0
        /*00c8*/ 	.word	0x00000fff


	//   ....[10]....
        /*00cc*/ 	.word	0x00000900
        /*00d0*/ 	.word	0x00000fff


	//   ....[11]....
        /*00d4*/ 	.word	0x00000920
        /*00d8*/ 	.word	0x00000fff


	//   ....[12]....
        /*00dc*/ 	.word	0x00000ac0
        /*00e0*/ 	.word	0x00000fff


	//   ....[13]....
        /*00e4*/ 	.word	0x00000ae0
        /*00e8*/ 	.word	0x00000fff


	//   ....[14]....
        /*00ec*/ 	.word	0x00000bc0
        /*00f0*/ 	.word	0x00000fff


	//----- nvinfo : EIATTR_VRC_CTA_INIT_COUNT
	.align		4
.L_40:
        /*00f4*/ 	.byte	0x02, 0x4a
	.zero		1
	.zero		1


	//----- nvinfo : EIATTR_EXIT_INSTR_OFFSETS
	.align		4
        /*00f8*/ 	.byte	0x04, 0x1c
        /*00fa*/ 	.short	(.L_42 - .L_41)


	//   ....[0]....
.L_41:
        /*00fc*/ 	.word	0x000000c0


	//   ....[1]....
        /*0100*/ 	.word	0x00000d00


	//----- nvinfo : EIATTR_CRS_STACK_SIZE
	.align		4
.L_42:
        /*0104*/ 	.byte	0x04, 0x1e
        /*0106*/ 	.short	(.L_44 - .L_43)
.L_43:
        /*0108*/ 	.word	0x00000000


	//----- nvinfo : EIATTR_CBANK_PARAM_SIZE
	.align		4
.L_44:
        /*010c*/ 	.byte	0x03, 0x19
        /*010e*/ 	.short	0x0020


	//----- nvinfo : EIATTR_PARAM_CBANK
	.align		4
        /*0110*/ 	.byte	0x04, 0x0a
        /*0112*/ 	.short	(.L_46 - .L_45)
	.align		4
.L_45:
        /*0114*/ 	.word	index@(.nv.constant0.correlateWithTexShared)
        /*0118*/ 	.short	0x0380
        /*011a*/ 	.short	0x0020


	//----- nvinfo : EIATTR_SW_WAR
	.align		4
.L_46:
        /*011c*/ 	.byte	0x04, 0x36
        /*011e*/ 	.short	(.L_48 - .L_47)
.L_47:
        /*0120*/ 	.word	0x00000008
.L_48:


//--------------------- .nv.info.correlateWithTex --------------------------
	.section	.nv.info.correlateWithTex,"",@"SHT_CUDA_INFO"
	.sectionflags	@""
	.align	4


	//----- nvinfo : EIATTR_CUDA_API_VERSION
	.align		4
        /*0000*/ 	.byte	0x04, 0x37
        /*0002*/ 	.short	(.L_50 - .L_49)
.L_49:
        /*0004*/ 	.word	0x00000082


	//----- nvinfo : EIATTR_KPARAM_INFO
	.align		4
.L_50:
        /*0008*/ 	.byte	0x04, 0x17
        /*000a*/ 	.short	(.L_52 - .L_51)
.L_51:
        /*000c*/ 	.word	0x00000000
        /*0010*/ 	.short	0x0008
        /*0012*/ 	.short	0x0028
        /*0014*/ 	.byte	0x00, 0xf0, 0x11, 0x00


	//----- nvinfo : EIATTR_KPARAM_INFO
	.align		4
.L_52:
        /*0018*/ 	.byte	0x04, 0x17
        /*001a*/ 	.short	(.L_54 - .L_53)
.L_53:
        /*001c*/ 	.word	0x00000000
        /*0020*/ 	.short	0x0007
        /*0022*/ 	.short	0x0024
        /*0024*/ 	.byte	0x00, 0xf0, 0x11, 0x00


	//----- nvinfo : EIATTR_KPARAM_INFO
	.align		4
.L_54:
        /*0028*/ 	.byte	0x04, 0x17
        /*002a*/ 	.short	(.L_56 - .L_55)
.L_55:
        /*002c*/ 	.word	0x00000000
        /*0030*/ 	.short	0x0006
        /*0032*/ 	.short	0x0020
        /*0034*/ 	.byte	0x00, 0xf0, 0x11, 0x00


	//----- nvinfo : EIATTR_KPARAM_INFO
	.align		4
.L_56:
        /*0038*/ 	.byte	0x04, 0x17
        /*003a*/ 	.short	(.L_58 - .L_57)
.L_57:
        /*003c*/ 	.word	0x00000000
        /*0040*/ 	.short	0x0005
        /*0042*/ 	.short	0x001c
        /*0044*/ 	.byte	0x00, 0xf0, 0x11, 0x00


	//----- nvinfo : EIATTR_KPARAM_INFO
	.align		4
.L_58:
        /*0048*/ 	.byte	0x04, 0x17
        /*004a*/ 	.short	(.L_60 - .L_59)
.L_59:
        /*004c*/ 	.word	0x00000000
        /*0050*/ 	.short	0x0004
        /*0052*/ 	.short	0x0018
        /*0054*/ 	.byte	0x00, 0xf0, 0x11, 0x00


	//----- nvinfo : EIATTR_KPARAM_INFO
	.align		4
.L_60:
        /*0058*/ 	.byte	0x04, 0x17
        /*005a*/ 	.short	(.L_62 - .L_61)
.L_61:
        /*005c*/ 	.word	0x00000000
        /*0060*/ 	.short	0x0003
        /*0062*/ 	.short	0x0014
        /*0064*/ 	.byte	0x00, 0xf0, 0x11, 0x00


	//----- nvinfo : EIATTR_KPARAM_INFO
	.align		4
.L_62:
        /*0068*/ 	.byte	0x04, 0x17
        /*006a*/ 	.short	(.L_64 - .L_63)
.L_63:
        /*006c*/ 	.word	0x00000000
        /*0070*/ 	.short	0x0002
        /*0072*/ 	.short	0x0010
        /*0074*/ 	.byte	0x00, 0xf0, 0x11, 0x00


	//----- nvinfo : EIATTR_KPARAM_INFO
	.align		4
.L_64:
        /*0078*/ 	.byte	0x04, 0x17
        /*007a*/ 	.short	(.L_66 - .L_65)
.L_65:
        /*007c*/ 	.word	0x00000000
        /*0080*/ 	.short	0x0001
        /*0082*/ 	.short	0x0008
        /*0084*/ 	.byte	0x00, 0xf0, 0x21, 0x00


	//----- nvinfo : EIATTR_KPARAM_INFO
	.align		4
.L_66:
        /*0088*/ 	.byte	0x04, 0x17
        /*008a*/ 	.short	(.L_68 - .L_67)
.L_67:
        /*008c*/ 	.word	0x00000000
        /*0090*/ 	.short	0x0000
        /*0092*/ 	.short	0x0000
        /*0094*/ 	.byte	0x00, 0xf0, 0x21, 0x00


	//----- nvinfo : EIATTR_SPARSE_MMA_MASK
	.align		4
.L_68:
        /*0098*/ 	.byte	0x03, 0x50
        /*009a*/ 	.short	0x0000


	//----- nvinfo : EIATTR_MAXREG_COUNT
	.align		4
        /*009c*/ 	.byte	0x03, 0x1b
        /*009e*/ 	.short	0x00ff


	//----- nvinfo : EIATTR_MERCURY_ISA_VERSION
	.align		4
        /*00a0*/ 	.byte	0x03, 0x5f
        /*00a2*/ 	.short	0x0101


	//----- nvinfo : EIATTR_VRC_CTA_INIT_COUNT
	.align		4
        /*00a4*/ 	.byte	0x02, 0x4a
	.zero		1
	.zero		1


	//----- nvinfo : EIATTR_EXIT_INSTR_OFFSETS
	.align		4
        /*00a8*/ 	.byte	0x04, 0x1c
        /*00aa*/ 	.short	(.L_70 - .L_69)


	//   ....[0]....
.L_69:
        /*00ac*/ 	.word	0x000000c0


	//   ....[1]....
        /*00b0*/ 	.word	0x00000960


	//----- nvinfo : EIATTR_CBANK_PARAM_SIZE
	.align		4
.L_70:
        /*00b4*/ 	.byte	0x03, 0x19
        /*00b6*/ 	.short	0x002c


	//----- nvinfo : EIATTR_PARAM_CBANK
	.align		4
        /*00b8*/ 	.byte	0x04, 0x0a
        /*00ba*/ 	.short	(.L_72 - .L_71)
	.align		4
.L_71:
        /*00bc*/ 	.word	index@(.nv.constant0.correlateWithTex)
        /*00c0*/ 	.short	0x0380
        /*00c2*/ 	.short	0x002c


	//----- nvinfo : EIATTR_SW_WAR
	.align		4
.L_72:
        /*00c4*/ 	.byte	0x04, 0x36
        /*00c6*/ 	.short	(.L_74 - .L_73)
.L_73:
        /*00c8*/ 	.word	0x00000008
.L_74:


//--------------------- .nv.info.interleaveRGB    --------------------------
	.section	.nv.info.interleaveRGB,"",@"SHT_CUDA_INFO"
	.sectionflags	@""
	.align	4


	//----- nvinfo : EIATTR_CUDA_API_VERSION
	.align		4
        /*0000*/ 	.byte	0x04, 0x37
        /*0002*/ 	.short	(.L_76 - .L_75)
.L_75:
        /*0004*/ 	.word	0x00000082


	//----- nvinfo : EIATTR_KPARAM_INFO
	.align		4
.L_76:
        /*0008*/ 	.byte	0x04, 0x17
        /*000a*/ 	.short	(.L_78 - .L_77)
.L_77:
        /*000c*/ 	.word	0x00000000
        /*0010*/ 	.short	0x0005
        /*0012*/ 	.short	0x0020
        /*0014*/ 	.byte	0x00, 0xf5, 0x21, 0x00


	//----- nvinfo : EIATTR_KPARAM_INFO
	.align		4
.L_78:
        /*0018*/ 	.byte	0x04, 0x17
        /*001a*/ 	.short	(.L_80 - .L_79)
.L_79:
        /*001c*/ 	.word	0x00000000
        /*0020*/ 	.short	0x0004
        /*0022*/ 	.short	0x0018
        /*0024*/ 	.byte	0x00, 0xf5, 0x21, 0x00


	//----- nvinfo : EIATTR_KPARAM_INFO
	.align		4
.L_80:
        /*0028*/ 	.byte	0x04, 0x17
        /*002a*/ 	.short	(.L_82 - .L_81)
.L_81:
        /*002c*/ 	.word	0x00000000
        /*0030*/ 	.short	0x0003
        /*0032*/ 	.short	0x0010
        /*0034*/ 	.byte	0x00, 0xf5, 0x21, 0x00


	//----- nvinfo : EIATTR_KPARAM_INFO
	.align		4
.L_82:
        /*0038*/ 	.byte	0x04, 0x17
        /*003a*/ 	.short	(.L_84 - .L_83)
.L_83:
        /*003c*/ 	.word	0x00000000
        /*0040*/ 	.short	0x0002
        /*0042*/ 	.short	0x000c
        /*0044*/ 	.byte	0x00, 0xf0, 0x11, 0x00


	//----- nvinfo : EIATTR_KPARAM_INFO
	.align		4
.L_84:
        /*0048*/ 	.byte	0x04, 0x17
        /*004a*/ 	.short	(.L_86 - .L_85)
.L_85:
        /*004c*/ 	.word	0x00000000
        /*0050*/ 	.short	0x0001
        /*0052*/ 	.short	0x0008
        /*0054*/ 	.byte	0x00, 0xf0, 0x11, 0x00


	//----- nvinfo : EIATTR_KPARAM_INFO
	.align		4
.L_86:
        /*0058*/ 	.byte	0x04, 0x17
        /*005a*/ 	.short	(.L_88 - .L_87)
.L_87:
        /*005c*/ 	.word	0x00000000
        /*0060*/ 	.short	0x0000
        /*0062*/ 	.short	0x0000
        /*0064*/ 	.byte	0x00, 0xf0, 0x21, 0x00


	//----- nvinfo : EIATTR_SPARSE_MMA_MASK
	.align		4
.L_88:
        /*0068*/ 	.byte	0x03, 0x50
        /*006a*/ 	.short	0x0000


	//----- nvinfo : EIATTR_MAXREG_COUNT
	.align		4
        /*006c*/ 	.byte	0x03, 0x1b
        /*006e*/ 	.short	0x00ff


	//----- nvinfo : EIATTR_MERCURY_ISA_VERSION
	.align		4
        /*0070*/ 	.byte	0x03, 0x5f
        /*0072*/ 	.short	0x0101


	//----- nvinfo : EIATTR_VRC_CTA_INIT_COUNT
	.align		4
        /*0074*/ 	.byte	0x02, 0x4a
	.zero		1
	.zero		1


	//----- nvinfo : EIATTR_EXIT_INSTR_OFFSETS
	.align		4
        /*0078*/ 	.byte	0x04, 0x1c
        /*007a*/ 	.short	(.L_90 - .L_89)


	//   ....[0]....
.L_89:
        /*007c*/ 	.word	0x000000c0


	//   ....[1]....
        /*0080*/ 	.word	0x00000230


	//----- nvinfo : EIATTR_CBANK_PARAM_SIZE
	.align		4
.L_90:
        /*0084*/ 	.byte	0x03, 0x19
        /*0086*/ 	.short	0x0028


	//----- nvinfo : EIATTR_PARAM_CBANK
	.align		4
        /*0088*/ 	.byte	0x04, 0x0a
        /*008a*/ 	.short	(.L_92 - .L_91)
	.align		4
.L_91:
        /*008c*/ 	.word	index@(.nv.constant0.interleaveRGB)
        /*0090*/ 	.short	0x0380
        /*0092*/ 	.short	0x0028


	//----- nvinfo : EIATTR_SW_WAR
	.align		4
.L_92:
        /*0094*/ 	.byte	0x04, 0x36
        /*0096*/ 	.short	(.L_94 - .L_93)
.L_93:
        /*0098*/ 	.word	0x00000008
.L_94:


//--------------------- .nv.info.writeToSurface   --------------------------
	.section	.nv.info.writeToSurface,"",@"SHT_CUDA_INFO"
	.sectionflags	@""
	.align	4


	//----- nvinfo : EIATTR_CUDA_API_VERSION
	.align		4
        /*0000*/ 	.byte	0x04, 0x37
        /*0002*/ 	.short	(.L_96 - .L_95)
.L_95:
        /*0004*/ 	.word	0x00000082


	//----- nvinfo : EIATTR_KPARAM_INFO
	.align		4
.L_96:
        /*0008*/ 	.byte	0x04, 0x17
        /*000a*/ 	.short	(.L_98 - .L_97)
.L_97:
        /*000c*/ 	.word	0x00000000
        /*0010*/ 	.short	0x0005
        /*0012*/ 	.short	0x0012
        /*0014*/ 	.byte	0x00, 0xf0, 0x05, 0x00


	//----- nvinfo : EIATTR_KPARAM_INFO
	.align		4
.L_98:
        /*0018*/ 	.byte	0x04, 0x17
        /*001a*/ 	.short	(.L_100 - .L_99)
.L_99:
        /*001c*/ 	.word	0x00000000
        /*0020*/ 	.short	0x0004
        /*0022*/ 	.short	0x0011
        /*0024*/ 	.byte	0x00, 0xf0, 0x05, 0x00


	//----- nvinfo : EIATTR_KPARAM_INFO
	.align		4
.L_100:
        /*0028*/ 	.byte	0x04, 0x17
        /*002a*/ 	.short	(.L_102 - .L_101)
.L_101:
        /*002c*/ 	.word	0x00000000
        /*0030*/ 	.short	0x0003
        /*0032*/ 	.short	0x0010
        /*0034*/ 	.byte	0x00, 0xf0, 0x05, 0x00


	//----- nvinfo : EIATTR_KPARAM_INFO
	.align		4
.L_102:
        /*0038*/ 	.byte	0x04, 0x17
        /*003a*/ 	.short	(.L_104 - .L_103)
.L_103:
        /*003c*/ 	.word	0x00000000
        /*0040*/ 	.short	0x0002
        /*0042*/ 	.short	0x000c
        /*0044*/ 	.byte	0x00, 0xf0, 0x11, 0x00


	//----- nvinfo : EIATTR_KPARAM_INFO
	.align		4
.L_104:
        /*0048*/ 	.byte	0x04, 0x17
        /*004a*/ 	.short	(.L_106 - .L_105)
.L_105:
        /*004c*/ 	.word	0x00000000
        /*0050*/ 	.short	0x0001
        /*0052*/ 	.short	0x0008
        /*0054*/ 	.byte	0x00, 0xf0, 0x11, 0x00


	//----- nvinfo : EIATTR_KPARAM_INFO
	.align		4
.L_106:
        /*0058*/ 	.byte	0x04, 0x17
        /*005a*/ 	.short	(.L_108 - .L_107)
.L_107:
        /*005c*/ 	.word	0x00000000
        /*0060*/ 	.short	0x0000
        /*0062*/ 	.short	0x0000
        /*0064*/ 	.byte	0x00, 0xf0, 0x21, 0x00


	//----- nvinfo : EIATTR_SPARSE_MMA_MASK
	.align		4
.L_108:
        /*0068*/ 	.byte	0x03, 0x50
        /*006a*/ 	.short	0x0000


	//----- nvinfo : EIATTR_MAXREG_COUNT
	.align		4
        /*006c*/ 	.byte	0x03, 0x1b
        /*006e*/ 	.short	0x00ff


	//----- nvinfo : EIATTR_MERCURY_ISA_VERSION
	.align		4
        /*0070*/ 	.byte	0x03, 0x5f
        /*0072*/ 	.short	0x0101


	//----- nvinfo : EIATTR_VRC_CTA_INIT_COUNT
	.align		4
        /*0074*/ 	.byte	0x02, 0x4a
	.zero		1
	.zero		1


	//----- nvinfo : EIATTR_EXIT_INSTR_OFFSETS
	.align		4
        /*0078*/ 	.byte	0x04, 0x1c
        /*007a*/ 	.short	(.L_110 - .L_109)


	//   ....[0]....
.L_109:
        /*007c*/ 	.word	0x000000c0


	//   ....[1]....
        /*0080*/ 	.word	0x000001c0


	//----- nvinfo : EIATTR_CBANK_PARAM_SIZE
	.align		4
.L_110:
        /*0084*/ 	.byte	0x03, 0x19
        /*0086*/ 	.short	0x0013


	//----- nvinfo : EIATTR_PARAM_CBANK
	.align		4
        /*0088*/ 	.byte	0x04, 0x0a
        /*008a*/ 	.short	(.L_112 - .L_111)
	.align		4
.L_111:
        /*008c*/ 	.word	index@(.nv.constant0.writeToSurface)
        /*0090*/ 	.short	0x0380
        /*0092*/ 	.short	0x0013


	//----- nvinfo : EIATTR_SW_WAR
	.align		4
.L_112:
        /*0094*/ 	.byte	0x04, 0x36
        /*0096*/ 	.short	(.L_114 - .L_113)
.L_113:
        /*0098*/ 	.word	0x00000008
.L_114:


//--------------------- .nv.callgraph             --------------------------
	.section	.nv.callgraph,"",@"SHT_CUDA_CALLGRAPH"
	.align	4
	.sectionentsize	8
	.align		4
        /*0000*/ 	.word	0x00000000
	.align		4
        /*0004*/ 	.word	0xffffffff
	.align		4
        /*0008*/ 	.word	0x00000000
	.align		4
        /*000c*/ 	.word	0xfffffffe
	.align		4
        /*0010*/ 	.word	0x00000000
	.align		4
        /*0014*/ 	.word	0xfffffffd
	.align		4
        /*0018*/ 	.word	0x00000000
	.align		4
        /*001c*/ 	.word	0xfffffffc


//--------------------- .nv.constant3             --------------------------
	.section	.nv.constant3,"a",@progbits
	.align	4
.nv.constant3:
	.type		filterData,@object
	.size		filterData,(.L_0 - filterData)
filterData:
	.zero		16384
.L_0:


//--------------------- .text.correlateWithTexShared --------------------------
	.section	.text.correlateWithTexShared,"ax",@progbits
	.align	128
        .global         correlateWithTexShared
        .type           correlateWithTexShared,@function
        .size           correlateWithTexShared,(.L_x_19 - correlateWithTexShared)
        .other          correlateWithTexShared,@"STO_CUDA_ENTRY STV_DEFAULT"
correlateWithTexShared:
.text.correlateWithTexShared:
[----:B------:R-:W-:Y:S01]  /*0000*/  LDC R1, c[0x0][0x37c] ;  /* 0x0000df00ff017b82 */ /* 0x000fe20000000800 */
[----:B------:R-:W0:Y:S07]  /*0010*/  S2R R0, SR_TID.Y ;  /* 0x0000000000007919 */ /* 0x000e2e0000002200 */
[----:B------:R-:W1:Y:S01]  /*0020*/  LDC R14, c[0x0][0x360] ;  /* 0x0000d800ff0e7b82 */ /* 0x000e620000000800 */
[----:B------:R-:W2:Y:S01]  /*0030*/  LDCU.64 UR6, c[0x0][0x390] ;  /* 0x00007200ff0677ac */ /* 0x000ea20008000a00 */
[----:B------:R-:W1:Y:S06]  /*0040*/  S2R R2, SR_TID.X ;  /* 0x0000000000027919 */ /* 0x000e6c0000002100 */
[----:B------:R-:W0:Y:S08]  /*0050*/  S2UR UR5, SR_CTAID.Y ;  /* 0x00000000000579c3 */ /* 0x000e300000002600 */
[----:B------:R-:W0:Y:S08]  /*0060*/  LDC R15, c[0x0][0x364] ;  /* 0x0000d900ff0f7b82 */ /* 0x000e300000000800 */
[----:B------:R-:W1:Y:S01]  /*0070*/  S2UR UR4, SR_CTAID.X ;  /* 0x00000000000479c3 */ /* 0x000e620000002500 */
[----:B0-----:R-:W-:-:S05]  /*0080*/  IMAD R25, R15, UR5, R0 ;  /* 0x000000050f197c24 */ /* 0x001fca000f8e0200 */
[----:B--2---:R-:W-:Y:S01]  /*0090*/  ISETP.GE.AND P0, PT, R25, UR7, PT ;  /* 0x0000000719007c0c */ /* 0x004fe2000bf06270 */
[----:B-1----:R-:W-:-:S05]  /*00a0*/  IMAD R3, R14, UR4, R2 ;  /* 0x000000040e037c24 */ /* 0x002fca000f8e0202 */
[----:B------:R-:W-:-:S13]  /*00b0*/  ISETP.GE.OR P0, PT, R3, UR6, P0 ;  /* 0x0000000603007c0c */ /* 0x000fda0008706670 */
[----:B------:R-:W-:Y:S05]  /*00c0*/  @P0 EXIT ;  /* 0x000000000000094d */ /* 0x000fea0003800000 */
[----:B------:R-:W0:Y:S01]  /*00d0*/  LDCU UR6, c[0x0][0x398] ;  /* 0x00007300ff0677ac */ /* 0x000e220008000800 */
[----:B------:R-:W-:Y:S01]  /*00e0*/  I2FP.F32.U32 R12, R25 ;  /* 0x00000019000c7245 */ /* 0x000fe20000201000 */
[----:B------:R-:W-:Y:S01]  /*00f0*/  HFMA2 R16, -RZ, RZ, -3, 0 ;  /* 0xc2000000ff107431 */ /* 0x000fe200000001ff */
[----:B------:R-:W-:Y:S01]  /*0100*/  I2FP.F32.S32 R13, R3 ;  /* 0x00000003000d7245 */ /* 0x000fe20000201400 */
[----:B------:R-:W1:Y:S01]  /*0110*/  LDCU UR4, c[0x0][0x380] ;  /* 0x00007000ff0477ac */ /* 0x000e620008000800 */
[----:B------:R-:W-:Y:S01]  /*0120*/  MOV R8, R12 ;  /* 0x0000000c00087202 */ /* 0x000fe20000000f00 */
[----:B------:R-:W-:Y:S01]  /*0130*/  UMOV UR5, URZ ;  /* 0x000000ff00057c82 */ /* 0x000fe20008000000 */
[----:B0-----:R-:W-:-:S13]  /*0140*/  ISETP.GE.U32.AND P0, PT, R2, UR6, PT ;  /* 0x0000000602007c0c */ /* 0x001fda000bf06070 */
[----:B------:R-:W-:-:S04]  /*0150*/  @!P0 IADD3 R4, PT, PT, R3, R14, RZ ;  /* 0x0000000e03048210 */ /* 0x000fc80007ffe0ff */
[----:B------:R-:W-:Y:S02]  /*0160*/  @!P0 I2FP.F32.U32 R9, R4 ;  /* 0x0000000400098245 */ /* 0x000fe40000201000 */
[----:B-1----:R-:W5:Y:S04]  /*0170*/  TEX.LL R6, R4, R12, R16, UR4, 2D ;  /* 0x28ff04100c047f60 */ /* 0x002f6800089e0f06 */
[----:B------:R-:W5:Y:S01]  /*0180*/  @!P0 TEX.LL R10, R8, R8, R16, UR4, 2D ;  /* 0x28ff041008088f60 */ /* 0x000f6200089e0f0a */
[----:B------:R-:W0:Y:S01]  /*0190*/  S2R R18, SR_CgaCtaId ;  /* 0x0000000000127919 */ /* 0x000e220000008800 */
[----:B------:R-:W-:Y:S01]  /*01a0*/  MOV R17, 0x400 ;  /* 0x0000040000117802 */ /* 0x000fe20000000f00 */
[----:B------:R-:W1:Y:S01]  /*01b0*/  LDCU UR17, c[0x0][0x39c] ;  /* 0x00007380ff1177ac */ /* 0x000e620008000800 */
[----:B------:R-:W-:Y:S01]  /*01c0*/  BSSY.RECONVERGENT B0, `(.L_x_0) ;  /* 0x0000017000007945 */ /* 0x000fe20003800200 */
[----:B-1----:R-:W-:-:S02]  /*01d0*/  ISETP.GE.U32.AND P1, PT, R0, UR17, PT ;  /* 0x0000001100007c0c */ /* 0x002fc4000bf26070 */
[----:B0-----:R-:W-:-:S05]  /*01e0*/  LEA R17, R18, R17, 0x18 ;  /* 0x0000001112117211 */ /* 0x001fca00078ec0ff */
[----:B------:R-:W-:-:S05]  /*01f0*/  IMAD R24, R0, 0x230, R17 ;  /* 0x0000023000187824 */ /* 0x000fca00078e0211 */
[----:B------:R-:W-:-:S04]  /*0200*/  LEA R17, R2, R24, 0x4 ;  /* 0x0000001802117211 */ /* 0x000fc800078e20ff */
[----:B------:R-:W-:Y:S01]  /*0210*/  @!P0 LEA R18, R14, R17, 0x4 ;  /* 0x000000110e128211 */ /* 0x000fe200078e20ff */
[----:B-----5:R0:W-:Y:S04]  /*0220*/  STS.128 [R17], R4 ;  /* 0x0000000411007388 */ /* 0x0201e80000000c00 */
[----:B------:R0:W-:Y:S01]  /*0230*/  @!P0 STS.128 [R18], R8 ;  /* 0x0000000812008388 */ /* 0x0001e20000000c00 */
[----:B------:R-:W-:Y:S05]  /*0240*/  @P1 BRA `(.L_x_1) ;  /* 0x0000000000381947 */ /* 0x000fea0003800000 */
[----:B------:R-:W1:Y:S01]  /*0250*/  LDCU UR4, c[0x0][0x380] ;  /* 0x00007000ff0477ac */ /* 0x000e620008000800 */
[----:B0-----:R-:W-:Y:S02]  /*0260*/  IADD3 R4, PT, PT, R25, R15, RZ ;  /* 0x0000000f19047210 */ /* 0x001fe40007ffe0ff */
[----:B------:R-:W-:Y:S01]  /*0270*/  @!P0 IADD3 R5, PT, PT, R3, R14, RZ ;  /* 0x0000000e03058210 */ /* 0x000fe20007ffe0ff */
[----:B------:R-:W-:Y:S01]  /*0280*/  UMOV UR5, URZ ;  /* 0x000000ff00057c82 */ /* 0x000fe20008000000 */
[----:B------:R-:W-:Y:S02]  /*0290*/  I2FP.F32.U32 R12, R4 ;  /* 0x00000004000c7245 */ /* 0x000fe40000201000 */
[----:B------:R-:W-:Y:S02]  /*02a0*/  @!P0 I2FP.F32.U32 R9, R5 ;  /* 0x0000000500098245 */ /* 0x000fe40000201000 */
[----:B------:R-:W-:Y:S01]  /*02b0*/  MOV R8, R12 ;  /* 0x0000000c00087202 */ /* 0x000fe20000000f00 */
[----:B-1----:R-:W5:Y:S05]  /*02c0*/  TEX.LL R6, R4, R12, R16, UR4, 2D ;  /* 0x28ff04100c047f60 */ /* 0x002f6a00089e0f06 */
[----:B------:R-:W5:Y:S01]  /*02d0*/  @!P0 TEX.LL R10, R8, R8, R16, UR4, 2D ;  /* 0x28ff041008088f60 */ /* 0x000f6200089e0f0a */
[----:B------:R-:W-:-:S05]  /*02e0*/  IMAD R15, R15, 0x230, R24 ;  /* 0x000002300f0f7824 */ /* 0x000fca00078e0218 */
[----:B------:R-:W-:-:S04]  /*02f0*/  LEA R15, R2, R15, 0x4 ;  /* 0x0000000f020f7211 */ /* 0x000fc800078e20ff */
[----:B------:R-:W-:Y:S01]  /*0300*/  @!P0 LEA R14, R14, R15, 0x4 ;  /* 0x0000000f0e0e8211 */ /* 0x000fe200078e20ff */
[----:B-----5:R1:W-:Y:S04]  /*0310*/  STS.128 [R15], R4 ;  /* 0x000000040f007388 */ /* 0x0203e80000000c00 */
[----:B------:R1:W-:Y:S02]  /*0320*/  @!P0 STS.128 [R14], R8 ;  /* 0x000000080e008388 */ /* 0x0003e40000000c00 */
.L_x_1:
[----:B------:R-:W-:Y:S05]  /*0330*/  BSYNC.RECONVERGENT B0 ;  /* 0x0000000000007941 */ /* 0x000fea0003800200 */
.L_x_0:
[----:B------:R-:W-:Y:S01]  /*0340*/  BAR.SYNC.DEFER_BLOCKING 0x0 ;  /* 0x0000000000007b1d */ /* 0x000fe20000010000 */
[----:B------:R-:W-:Y:S01]  /*0350*/  UISETP.LT.AND UP0, UPT, UR6, UR17, UPT ;  /* 0x000000110600728c */ /* 0x000fe2000bf01270 */
[----:B------:R-:W-:Y:S01]  /*0360*/  HFMA2 R29, -RZ, RZ, 0, 0 ;  /* 0x00000000ff1d7431 */ /* 0x000fe200000001ff */
[----:B------:R-:W-:Y:S02]  /*0370*/  CS2R R26, SRZ ;  /* 0x00000000001a7805 */ /* 0x000fe4000001ff00 */
[----:B------:R-:W-:-:S04]  /*0380*/  USEL UR4, UR6, UR17, UP0 ;  /* 0x0000001106047287 */ /* 0x000fc80008000000 */
[----:B------:R-:W-:-:S09]  /*0390*/  UISETP.GE.AND UP0, UPT, UR4, 0x1, UPT ;  /* 0x000000010400788c */ /* 0x000fd2000bf06270 */
[----:B------:R-:W-:Y:S05]  /*03a0*/  BRA.U !UP0, `(.L_x_2) ;  /* 0x0000000908287547 */ /* 0x000fea000b800000 */
[----:B------:R-:W-:Y:S01]  /*03b0*/  ULOP3.LUT UR11, UR17, 0x7, URZ, 0xc0, !UPT ;  /* 0x00000007110b7892 */ /* 0x000fe2000f8ec0ff */
[----:B------:R-:W-:Y:S01]  /*03c0*/  IADD3 R24, PT, PT, R24, 0x8c0, RZ ;  /* 0x000008c018187810 */ /* 0x000fe20007ffe0ff */
[----:B------:R-:W-:Y:S01]  /*03d0*/  ULOP3.LUT UR6, UR17, 0x7ffffff8, URZ, 0xc0, !UPT ;  /* 0x7ffffff811067892 */ /* 0x000fe2000f8ec0ff */
[----:B------:R-:W-:Y:S01]  /*03e0*/  MOV R29, RZ ;  /* 0x000000ff001d7202 */ /* 0x000fe20000000f00 */
[----:B------:R-:W-:Y:S01]  /*03f0*/  UIADD3 UR4, UPT, UPT, UR11, -0x1, URZ ;  /* 0xffffffff0b047890 */ /* 0x000fe2000fffe0ff */
[----:B------:R-:W-:Y:S01]  /*0400*/  CS2R R26, SRZ ;  /* 0x00000000001a7805 */ /* 0x000fe2000001ff00 */
[----:B------:R-:W-:Y:S02]  /*0410*/  ULOP3.LUT UR12, UR17, 0x3, URZ, 0xc0, !UPT ;  /* 0x00000003110c7892 */ /* 0x000fe4000f8ec0ff */
[----:B------:R-:W-:Y:S02]  /*0420*/  UISETP.GE.U32.AND UP0, UPT, UR4, 0x3, UPT ;  /* 0x000000030400788c */ /* 0x000fe4000bf06070 */
[----:B------:R-:W-:Y:S01]  /*0430*/  UIADD3 UR9, UPT, UPT, -UR6, URZ, URZ ;  /* 0x000000ff06097290 */ /* 0x000fe2000fffe1ff */
[----:B------:R-:W-:-:S11]  /*0440*/  UMOV UR4, URZ ;  /* 0x000000ff00047c82 */ /* 0x000fd60008000000 */
.L_x_8:
[----:B------:R-:W2:Y:S01]  /*0450*/  LDCU.64 UR18, c[0x0][0x398] ;  /* 0x00007300ff1277ac */ /* 0x000ea20008000a00 */
[----:B------:R-:W-:Y:S01]  /*0460*/  IADD3 R28, PT, PT, R2, UR4, RZ ;  /* 0x00000004021c7c10 */ /* 0x000fe2000fffe0ff */
[----:B------:R-:W-:Y:S01]  /*0470*/  UMOV UR5, URZ ;  /* 0x000000ff00057c82 */ /* 0x000fe20008000000 */
[----:B--2---:R-:W-:Y:S02]  /*0480*/  UISETP.GE.U32.AND UP2, UPT, UR19, 0x8, UPT ;  /* 0x000000081300788c */ /* 0x004fe4000bf46070 */
[----:B------:R-:W-:Y:S02]  /*0490*/  UIMAD UR10, UR4, UR19, URZ ;  /* 0x00000013040a72a4 */ /* 0x000fe4000f8e02ff */
[----:B------:R-:W-:-:S04]  /*04a0*/  UIADD3 UR4, UPT, UPT, UR4, 0x1, URZ ;  /* 0x0000000104047890 */ /* 0x000fc8000fffe0ff */
[----:B------:R-:W-:Y:S01]  /*04b0*/  UISETP.NE.AND UP1, UPT, UR4, UR18, UPT ;  /* 0x000000120400728c */ /* 0x000fe2000bf25270 */
[----:B------:R-:W-:Y:S10]  /*04c0*/  BRA.U !UP2, `(.L_x_3) ;  /* 0x000000010ac87547 */ /* 0x000ff4000b800000 */
[----:B------:R-:W-:Y:S01]  /*04d0*/  LEA R30, R28, R24, 0x4 ;  /* 0x000000181c1e7211 */ /* 0x000fe200078e20ff */
[----:B------:R-:W-:Y:S01]  /*04e0*/  UMOV UR7, 0x10 ;  /* 0x0000001000077882 */ /* 0x000fe20000000000 */
[----:B------:R-:W-:Y:S01]  /*04f0*/  UMOV UR5, UR9 ;  /* 0x0000000900057c82 */ /* 0x000fe20008000000 */
[----:B------:R-:W-:-:S12]  /*0500*/  UIMAD UR7, UR10, 0x4, UR7 ;  /* 0x000000040a0778a4 */ /* 0x000fd8000f8e0207 */
.L_x_4:
[----:B01----:R-:W0:Y:S01]  /*0510*/  LDS.128 R8, [R30+-0x8c0] ;  /* 0xfff740001e087984 */ /* 0x003e220000000c00 */
[----:B------:R-:W0:Y:S03]  /*0520*/  LDCU UR8, c[0x3][UR7+-0x10] ;  /* 0x00fffe00070877ac */ /* 0x000e260008000800 */
[----:B------:R-:W1:Y:S01]  /*0530*/  LDS.128 R20, [R30+-0x690] ;  /* 0xfff970001e147984 */ /* 0x000e620000000c00 */
[----:B------:R-:W1:Y:S03]  /*0540*/  LDCU UR13, c[0x3][UR7+-0xc] ;  /* 0x00fffe80070d77ac */ /* 0x000e660008000800 */
[----:B------:R-:W2:Y:S01]  /*0550*/  LDS.128 R16, [R30+-0x460] ;  /* 0xfffba0001e107984 */ /* 0x000ea20000000c00 */
[----:B------:R-:W2:Y:S03]  /*0560*/  LDCU UR14, c[0x3][UR7+-0x8] ;  /* 0x00ffff00070e77ac */ /* 0x000ea60008000800 */
[----:B------:R-:W3:Y:S01]  /*0570*/  LDS.128 R4, [R30+-0x230] ;  /* 0xfffdd0001e047984 */ /* 0x000ee20000000c00 */
[----:B------:R-:W4:Y:S03]  /*0580*/  LDCU UR15, c[0x3][UR7+0x8] ;  /* 0x00c00100070f77ac */ /* 0x000f260008000800 */
[----:B------:R-:W4:Y:S01]  /*0590*/  LDS.128 R12, [R30] ;  /* 0x000000001e0c7984 */ /* 0x000f220000000c00 */
[----:B------:R-:W4:Y:S01]  /*05a0*/  LDCU UR16, c[0x3][UR7+0xc] ;  /* 0x00c00180071077ac */ /* 0x000f220008000800 */
[----:B------:R-:W-:-:S04]  /*05b0*/  UIADD3 UR5, UPT, UPT, UR5, 0x8, URZ ;  /* 0x0000000805057890 */ /* 0x000fc8000fffe0ff */
[----:B------:R-:W-:Y:S01]  /*05c0*/  UISETP.NE.AND UP2, UPT, UR5, URZ, UPT ;  /* 0x000000ff0500728c */ /* 0x000fe2000bf45270 */
[----:B0-----:R-:W-:Y:S01]  /*05d0*/  FFMA R27, R8, UR8, R27 ;  /* 0x00000008081b7c23 */ /* 0x001fe2000800001b */
[----:B------:R-:W-:Y:S01]  /*05e0*/  FFMA R26, R9, UR8, R26 ;  /* 0x00000008091a7c23 */ /* 0x000fe2000800001a */
[----:B------:R-:W-:Y:S01]  /*05f0*/  FFMA R29, R10, UR8, R29 ;  /* 0x000000080a1d7c23 */ /* 0x000fe2000800001d */
[----:B------:R-:W3:Y:S01]  /*0600*/  LDCU UR8, c[0x3][UR7+-0x4] ;  /* 0x00ffff80070877ac */ /* 0x000ee20008000800 */
[----:B------:R-:W0:Y:S01]  /*0610*/  LDS.128 R8, [R30+0x230] ;  /* 0x000230001e087984 */ /* 0x000e220000000c00 */
[----:B-1----:R-:W-:Y:S01]  /*0620*/  FFMA R27, R20, UR13, R27 ;  /* 0x0000000d141b7c23 */ /* 0x002fe2000800001b */
[----:B------:R-:W-:Y:S01]  /*0630*/  FFMA R26, R21, UR13, R26 ;  /* 0x0000000d151a7c23 */ /* 0x000fe2000800001a */
[----:B------:R-:W-:Y:S01]  /*0640*/  FFMA R29, R22, UR13, R29 ;  /* 0x0000000d161d7c23 */ /* 0x000fe2000800001d */
[----:B------:R-:W4:Y:S01]  /*0650*/  LDCU UR13, c[0x3][UR7] ;  /* 0x00c00000070d77ac */ /* 0x000f220008000800 */
[----:B------:R-:W1:Y:S01]  /*0660*/  LDS.128 R20, [R30+0x460] ;  /* 0x000460001e147984 */ /* 0x000e620000000c00 */
[----:B--2---:R-:W-:Y:S01]  /*0670*/  FFMA R27, R16, UR14, R27 ;  /* 0x0000000e101b7c23 */ /* 0x004fe2000800001b */
[----:B------:R-:W-:Y:S01]  /*0680*/  FFMA R26, R17, UR14, R26 ;  /* 0x0000000e111a7c23 */ /* 0x000fe2000800001a */
[----:B------:R-:W-:Y:S01]  /*0690*/  FFMA R29, R18, UR14, R29 ;  /* 0x0000000e121d7c23 */ /* 0x000fe2000800001d */
[----:B------:R-:W0:Y:S01]  /*06a0*/  LDCU UR14, c[0x3][UR7+0x4] ;  /* 0x00c00080070e77ac */ /* 0x000e220008000800 */
[----:B------:R2:W1:Y:S01]  /*06b0*/  LDS.128 R16, [R30+0x690] ;  /* 0x000690001e107984 */ /* 0x0004620000000c00 */
[----:B------:R-:W-:Y:S01]  /*06c0*/  UIADD3 UR7, UPT, UPT, UR7, 0x20, URZ ;  /* 0x0000002007077890 */ /* 0x000fe2000fffe0ff */
[----:B---3--:R-:W-:Y:S01]  /*06d0*/  FFMA R27, R4, UR8, R27 ;  /* 0x00000008041b7c23 */ /* 0x008fe2000800001b */
[----:B------:R-:W-:Y:S01]  /*06e0*/  FFMA R26, R5, UR8, R26 ;  /* 0x00000008051a7c23 */ /* 0x000fe2000800001a */
[----:B------:R-:W-:Y:S01]  /*06f0*/  FFMA R29, R6, UR8, R29 ;  /* 0x00000008061d7c23 */ /* 0x000fe2000800001d */
[----:B--2---:R-:W-:Y:S01]  /*0700*/  IADD3 R30, PT, PT, R30, 0x1180, RZ ;  /* 0x000011801e1e7810 */ /* 0x004fe20007ffe0ff */
[----:B----4-:R-:W-:Y:S01]  /*0710*/  FFMA R27, R12, UR13, R27 ;  /* 0x0000000d0c1b7c23 */ /* 0x010fe2000800001b */
[----:B------:R-:W-:Y:S01]  /*0720*/  FFMA R26, R13, UR13, R26 ;  /* 0x0000000d0d1a7c23 */ /* 0x000fe2000800001a */
[----:B------:R-:W-:-:S02]  /*0730*/  FFMA R29, R14, UR13, R29 ;  /* 0x0000000d0e1d7c23 */ /* 0x000fc4000800001d */
[----:B0-----:R-:W-:Y:S01]  /*0740*/  FFMA R27, R8, UR14, R27 ;  /* 0x0000000e081b7c23 */ /* 0x001fe2000800001b */
[----:B------:R-:W-:Y:S01]  /*0750*/  FFMA R26, R9, UR14, R26 ;  /* 0x0000000e091a7c23 */ /* 0x000fe2000800001a */
[----:B------:R-:W-:Y:S02]  /*0760*/  FFMA R29, R10, UR14, R29 ;  /* 0x0000000e0a1d7c23 */ /* 0x000fe4000800001d */
[----:B-1----:R-:W-:Y:S01]  /*0770*/  FFMA R27, R20, UR15, R27 ;  /* 0x0000000f141b7c23 */ /* 0x002fe2000800001b */
[----:B------:R-:W-:Y:S01]  /*0780*/  FFMA R26, R21, UR15, R26 ;  /* 0x0000000f151a7c23 */ /* 0x000fe2000800001a */
[----:B------:R-:W-:Y:S02]  /*0790*/  FFMA R29, R22, UR15, R29 ;  /* 0x0000000f161d7c23 */ /* 0x000fe4000800001d */
[----:B------:R-:W-:Y:S01]  /*07a0*/  FFMA R27, R16, UR16, R27 ;  /* 0x00000010101b7c23 */ /* 0x000fe2000800001b */
[----:B------:R-:W-:Y:S01]  /*07b0*/  FFMA R26, R17, UR16, R26 ;  /* 0x00000010111a7c23 */ /* 0x000fe2000800001a */
[----:B------:R-:W-:Y:S01]  /*07c0*/  FFMA R29, R18, UR16, R29 ;  /* 0x00000010121d7c23 */ /* 0x000fe2000800001d */
[----:B------:R-:W-:Y:S06]  /*07d0*/  BRA.U UP2, `(.L_x_4) ;  /* 0xfffffffd024c7547 */ /* 0x000fec000b83ffff */
[----:B------:R-:W-:-:S05]  /*07e0*/  UMOV UR5, UR6 ;  /* 0x0000000600057c82 */ /* 0x000fca0008000000 */
.L_x_3:
[----:B------:R-:W-:-:S09]  /*07f0*/  UISETP.NE.AND UP2, UPT, UR11, URZ, UPT ;  /* 0x000000ff0b00728c */ /* 0x000fd2000bf45270 */
[----:B------:R-:W-:Y:S05]  /*0800*/  BRA.U !UP2, `(.L_x_5) ;  /* 0x000000050a007547 */ /* 0x000fea000b800000 */
[----:B------:R-:W2:Y:S01]  /*0810*/  S2UR UR8, SR_CgaCtaId ;  /* 0x00000000000879c3 */ /* 0x000ea20000008800 */
[----:B------:R-:W-:Y:S01]  /*0820*/  UMOV UR7, 0x400 ;  /* 0x0000040000077882 */ /* 0x000fe20000000000 */
[----:B------:R-:W-:Y:S02]  /*0830*/  UISETP.NE.AND UP2, UPT, UR12, URZ, UPT ;  /* 0x000000ff0c00728c */ /* 0x000fe4000bf45270 */
[----:B--2---:R-:W-:-:S06]  /*0840*/  ULEA UR7, UR8, UR7, 0x18 ;  /* 0x0000000708077291 */ /* 0x004fcc000f8ec0ff */
[----:B------:R-:W-:Y:S01]  /*0850*/  LEA R28, R28, UR7, 0x4 ;  /* 0x000000071c1c7c11 */ /* 0x000fe2000f8e20ff */
[----:B------:R-:W-:Y:S06]  /*0860*/  BRA.U !UP0, `(.L_x_6) ;  /* 0x00000001086c7547 */ /* 0x000fec000b800000 */
[----:B01----:R-:W-:Y:S01]  /*0870*/  IADD3 R5, PT, PT, R0, UR5, RZ ;  /* 0x0000000500057c10 */ /* 0x003fe2000fffe0ff */
[----:B------:R-:W-:Y:S02]  /*0880*/  UIADD3 UR7, UPT, UPT, UR10, UR5, URZ ;  /* 0x000000050a077290 */ /* 0x000fe4000fffe0ff */
[----:B------:R-:W-:Y:S02]  /*0890*/  UIADD3 UR8, UPT, UPT, UR10, UR5, URZ ;  /* 0x000000050a087290 */ /* 0x000fe4000fffe0ff */
[----:B------:R-:W-:Y:S01]  /*08a0*/  IMAD R20, R5, 0x230, R28 ;  /* 0x0000023005147824 */ /* 0x000fe200078e021c */
[----:B------:R-:W-:Y:S02]  /*08b0*/  USHF.L.U32 UR7, UR7, 0x2, URZ ;  /* 0x0000000207077899 */ /* 0x000fe400080006ff */
[----:B------:R-:W-:Y:S02]  /*08c0*/  USHF.L.U32 UR8, UR8, 0x2, URZ ;  /* 0x0000000208087899 */ /* 0x000fe400080006ff */
[----:B------:R-:W0:Y:S01]  /*08d0*/  LDS.128 R4, [R20] ;  /* 0x0000000014047984 */ /* 0x000e220000000c00 */
[----:B------:R-:W-:-:S03]  /*08e0*/  UIADD3 UR5, UPT, UPT, UR5, 0x4, URZ ;  /* 0x0000000405057890 */ /* 0x000fc6000fffe0ff */
[----:B------:R-:W1:Y:S04]  /*08f0*/  LDS.128 R8, [R20+0x230] ;  /* 0x0002300014087984 */ /* 0x000e680000000c00 */
[----:B------:R-:W2:Y:S01]  /*0900*/  LDS.128 R12, [R20+0x460] ;  /* 0x00046000140c7984 */ /* 0x000ea20000000c00 */
[----:B------:R-:W0:Y:S03]  /*0910*/  LDCU UR7, c[0x3][UR7] ;  /* 0x00c00000070777ac */ /* 0x000e260008000800 */
[----:B------:R-:W3:Y:S01]  /*0920*/  LDS.128 R16, [R20+0x690] ;  /* 0x0006900014107984 */ /* 0x000ee20000000c00 */
[----:B------:R-:W1:Y:S01]  /*0930*/  LDCU UR13, c[0x3][UR8+0x4] ;  /* 0x00c00080080d77ac */ /* 0x000e620008000800 */
[----:B------:R-:W2:Y:S01]  /*0940*/  LDCU UR14, c[0x3][UR8+0x8] ;  /* 0x00c00100080e77ac */ /* 0x000ea20008000800 */
[----:B------:R-:W3:Y:S01]  /*0950*/  LDCU UR8, c[0x3][UR8+0xc] ;  /* 0x00c00180080877ac */ /* 0x000ee20008000800 */
[----:B0-----:R-:W-:Y:S01]  /*0960*/  FFMA R27, R4, UR7, R27 ;  /* 0x00000007041b7c23 */ /* 0x001fe2000800001b */
[----:B------:R-:W-:Y:S01]  /*0970*/  FFMA R26, R5, UR7, R26 ;  /* 0x00000007051a7c23 */ /* 0x000fe2000800001a */
[----:B------:R-:W-:-:S02]  /*0980*/  FFMA R29, R6, UR7, R29 ;  /* 0x00000007061d7c23 */ /* 0x000fc4000800001d */
[----:B-1----:R-:W-:Y:S01]  /*0990*/  FFMA R27, R8, UR13, R27 ;  /* 0x0000000d081b7c23 */ /* 0x002fe2000800001b */
[----:B------:R-:W-:Y:S01]  /*09a0*/  FFMA R26, R9, UR13, R26 ;  /* 0x0000000d091a7c23 */ /* 0x000fe2000800001a */
[----:B------:R-:W-:Y:S02]  /*09b0*/  FFMA R29, R10, UR13, R29 ;  /* 0x0000000d0a1d7c23 */ /* 0x000fe4000800001d */
[----:B--2---:R-:W-:Y:S01]  /*09c0*/  FFMA R27, R12, UR14, R27 ;  /* 0x0000000e0c1b7c23 */ /* 0x004fe2000800001b */
[----:B------:R-:W-:Y:S01]  /*09d0*/  FFMA R26, R13, UR14, R26 ;  /* 0x0000000e0d1a7c23 */ /* 0x000fe2000800001a */
[----:B------:R-:W-:Y:S02]  /*09e0*/  FFMA R29, R14, UR14, R29 ;  /* 0x0000000e0e1d7c23 */ /* 0x000fe4000800001d */
[----:B---3--:R-:W-:Y:S01]  /*09f0*/  FFMA R27, R16, UR8, R27 ;  /* 0x00000008101b7c23 */ /* 0x008fe2000800001b */
[----:B------:R-:W-:Y:S01]  /*0a00*/  FFMA R26, R17, UR8, R26 ;  /* 0x00000008111a7c23 */ /* 0x000fe2000800001a */
[----:B------:R-:W-:-:S07]  /*0a10*/  FFMA R29, R18, UR8, R29 ;  /* 0x00000008121d7c23 */ /* 0x000fce000800001d */
.L_x_6:
[----:B------:R-:W-:Y:S05]  /*0a20*/  BRA.U !UP2, `(.L_x_5) ;  /* 0x000000010a787547 */ /* 0x000fea000b800000 */
[----:B------:R-:W-:Y:S02]  /*0a30*/  UISETP.NE.AND UP2, UPT, UR12, 0x1, UPT ;  /* 0x000000010c00788c */ /* 0x000fe4000bf45270 */
[----:B------:R-:W-:-:S07]  /*0a40*/  ULOP3.LUT UP3, URZ, UR19, 0x1, URZ, 0xc0, !UPT ;  /* 0x0000000113ff7892 */ /* 0x000fce000f86c0ff */
[----:B------:R-:W-:Y:S05]  /*0a50*/  BRA.U !UP2, `(.L_x_7) ;  /* 0x000000010a447547 */ /* 0x000fea000b800000 */
        /* <DEDUP_REMOVED lines=9> */
[----:B------:R-:W0:Y:S02]  /*0af0*/  LDCU UR7, c[0x3][UR7] ;  /* 0x00c00000070777ac */ /* 0x000e240008000800 */
[----:B------:R-:W1:Y:S01]  /*0b00*/  LDCU UR8, c[0x3][UR8+0x4] ;  /* 0x00c00080080877ac */ /* 0x000e620008000800 */
[----:B0-----:R-:W-:Y:S01]  /*0b10*/  FFMA R27, R4, UR7, R27 ;  /* 0x00000007041b7c23 */ /* 0x001fe2000800001b */
[----:B------:R-:W-:Y:S01]  /*0b20*/  FFMA R26, R5, UR7, R26 ;  /* 0x00000007051a7c23 */ /* 0x000fe2000800001a */
[----:B------:R-:W-:Y:S02]  /*0b30*/  FFMA R29, R6, UR7, R29 ;  /* 0x00000007061d7c23 */ /* 0x000fe4000800001d */
[----:B-1----:R-:W-:Y:S01]  /*0b40*/  FFMA R27, R8, UR8, R27 ;  /* 0x00000008081b7c23 */ /* 0x002fe2000800001b */
[----:B------:R-:W-:Y:S01]  /*0b50*/  FFMA R26, R9, UR8, R26 ;  /* 0x00000008091a7c23 */ /* 0x000fe2000800001a */
[----:B------:R-:W-:-:S07]  /*0b60*/  FFMA R29, R10, UR8, R29 ;  /* 0x000000080a1d7c23 */ /* 0x000fce000800001d */
.L_x_7:
[----:B------:R-:W-:Y:S05]  /*0b70*/  BRA.U !UP3, `(.L_x_5) ;  /* 0x000000010b247547 */ /* 0x000fea000b800000 */
[----:B01----:R-:W-:Y:S01]  /*0b80*/  IADD3 R5, PT, PT, R0, UR5, RZ ;  /* 0x0000000500057c10 */ /* 0x003fe2000fffe0ff */
[----:B------:R-:W-:-:S04]  /*0b90*/  UIADD3 UR5, UPT, UPT, UR10, UR5, URZ ;  /* 0x000000050a057290 */ /* 0x000fc8000fffe0ff */
[----:B------:R-:W-:Y:S01]  /*0ba0*/  IMAD R5, R5, 0x230, R28 ;  /* 0x0000023005057824 */ /* 0x000fe200078e021c */
[----:B------:R-:W-:-:S05]  /*0bb0*/  USHF.L.U32 UR5, UR5, 0x2, URZ ;  /* 0x0000000205057899 */ /* 0x000fca00080006ff */
[----:B------:R-:W0:Y:S07]  /*0bc0*/  LDS.128 R4, [R5] ;  /* 0x0000000005047984 */ /* 0x000e2e0000000c00 */
[----:B------:R-:W0:Y:S02]  /*0bd0*/  LDCU UR5, c[0x3][UR5] ;  /* 0x00c00000050577ac */ /* 0x000e240008000800 */
[----:B0-----:R-:W-:Y:S01]  /*0be0*/  FFMA R27, R4, UR5, R27 ;  /* 0x00000005041b7c23 */ /* 0x001fe2000800001b */
[----:B------:R-:W-:Y:S01]  /*0bf0*/  FFMA R26, R5, UR5, R26 ;  /* 0x00000005051a7c23 */ /* 0x000fe2000800001a */
[----:B------:R-:W-:-:S07]  /*0c00*/  FFMA R29, R6, UR5, R29 ;  /* 0x00000005061d7c23 */ /* 0x000fce000800001d */
.L_x_5:
[----:B------:R-:W-:Y:S05]  /*0c10*/  BRA.U UP1, `(.L_x_8) ;  /* 0xfffffff9010c7547 */ /* 0x000fea000b83ffff */
[----:B------:R-:W-:Y:S01]  /*0c20*/  FMUL R27, R27, 255 ;  /* 0x437f00001b1b7820 */ /* 0x000fe20000400000 */
[----:B------:R-:W-:Y:S01]  /*0c30*/  FMUL R26, R26, 255 ;  /* 0x437f00001a1a7820 */ /* 0x000fe20000400000 */
[----:B------:R-:W-:-:S07]  /*0c40*/  FMUL R29, R29, 255 ;  /* 0x437f00001d1d7820 */ /* 0x000fce0000400000 */
.L_x_2:
[----:B------:R-:W0:Y:S01]  /*0c50*/  F2I.U32.TRUNC.NTZ R27, R27 ;  /* 0x0000001b001b7305 */ /* 0x000e22000020f000 */
[----:B------:R-:W2:Y:S01]  /*0c60*/  LDCU UR4, c[0x0][0x388] ;  /* 0x00007100ff0477ac */ /* 0x000ea20008000800 */
[----:B------:R-:W-:-:S06]  /*0c70*/  SHF.L.U32 R2, R25, 0x2, RZ ;  /* 0x0000000219027819 */ /* 0x000fcc00000006ff */
[----:B------:R-:W3:Y:S01]  /*0c80*/  F2I.U32.TRUNC.NTZ R26, R26 ;  /* 0x0000001a001a7305 */ /* 0x000ee2000020f000 */
[----:B01----:R-:W-:-:S07]  /*0c90*/  LOP3.LUT R5, R27, 0xff, RZ, 0xc0, !PT ;  /* 0x000000ff1b057812 */ /* 0x003fce00078ec0ff */
[----:B------:R-:W0:Y:S01]  /*0ca0*/  F2I.U32.TRUNC.NTZ R29, R29 ;  /* 0x0000001d001d7305 */ /* 0x000e22000020f000 */
[----:B---3--:R-:W-:Y:S02]  /*0cb0*/  PRMT R0, R26, 0x7604, R5 ;  /* 0x000076041a007816 */ /* 0x008fe40000000005 */
[----:B------:R-:W-:Y:S02]  /*0cc0*/  MOV R5, 0xff ;  /* 0x000000ff00057802 */ /* 0x000fe40000000f00 */
[----:B0-----:R-:W-:-:S04]  /*0cd0*/  PRMT R0, R29, 0x7054, R0 ;  /* 0x000070541d007816 */ /* 0x001fc80000000000 */
[----:B------:R-:W-:-:S04]  /*0ce0*/  PRMT R0, R5, 0x654, R0 ;  /* 0x0000065405007816 */ /* 0x000fc80000000000 */
[----:B--2---:R0:W-:Y:S02]  /*0cf0*/  SUST.D.BA.2D.STRONG.SM.TRAP [R2], R0, UR4 ;  /* 0x70ff040002007f9d */ /* 0x0041e4000810a900 */
[----:B0-----:R-:W-:Y:S05]  /*0d00*/  EXIT ;  /* 0x000000000000794d */ /* 0x001fea0003800000 */
.L_x_9:
[----:B------:R-:W-:-:S00]  /*0d10*/  BRA `(.L_x_9) ;  /* 0xfffffffc00fc7947 */ /* 0x000fc0000383ffff */
[----:B------:R-:W-:-:S00]  /*0d20*/  NOP ;  /* 0x0000000000007918 */ /* 0x000fc00000000000 */
        /* <DEDUP_REMOVED lines=13> */
.L_x_19:


//--------------------- .text.correlateWithTex    --------------------------
	.section	.text.correlateWithTex,"ax",@progbits
	.align	128
        .global         correlateWithTex
        .type           correlateWithTex,@function
        .size           correlateWithTex,(.L_x_20 - correlateWithTex)
        .other          correlateWithTex,@"STO_CUDA_ENTRY STV_DEFAULT"
correlateWithTex:
.text.correlateWithTex:
[----:B------:R-:W-:Y:S01]  /*0000*/  LDC R1, c[0x0][0x37c] ;  /* 0x0000df00ff017b82 */ /* 0x000fe20000000800 */
[----:B------:R-:W0:Y:S01]  /*0010*/  S2R R0, SR_CTAID.Y ;  /* 0x0000000000007919 */ /* 0x000e220000002600 */
[----:B------:R-:W1:Y:S01]  /*0020*/  LDCU UR4, c[0x0][0x360] ;  /* 0x00006c00ff0477ac */ /* 0x000e620008000800 */
[----:B------:R-:W0:Y:S01]  /*0030*/  S2R R5, SR_TID.Y ;  /* 0x0000000000057919 */ /* 0x000e220000002200 */
[----:B------:R-:W0:Y:S01]  /*0040*/  LDCU UR5, c[0x0][0x364] ;  /* 0x00006c80ff0577ac */ /* 0x000e220008000800 */
[----:B------:R-:W1:Y:S01]  /*0050*/  S2R R12, SR_CTAID.X ;  /* 0x00000000000c7919 */ /* 0x000e620000002500 */
[----:B------:R-:W2:Y:S01]  /*0060*/  LDCU.64 UR6, c[0x0][0x3a0] ;  /* 0x00007400ff0677ac */ /* 0x000ea20008000a00 */
[----:B------:R-:W1:Y:S01]  /*0070*/  S2R R3, SR_TID.X ;  /* 0x0000000000037919 */ /* 0x000e620000002100 */
[----:B0-----:R-:W-:-:S05]  /*0080*/  IMAD R0, R0, UR5, R5 ;  /* 0x0000000500007c24 */ /* 0x001fca000f8e0205 */
[----:B--2---:R-:W-:Y:S01]  /*0090*/  ISETP.GE.AND P0, PT, R0, UR7, PT ;  /* 0x0000000700007c0c */ /* 0x004fe2000bf06270 */
[----:B-1----:R-:W-:-:S05]  /*00a0*/  IMAD R12, R12, UR4, R3 ;  /* 0x000000040c0c7c24 */ /* 0x002fca000f8e0203 */
[----:B------:R-:W-:-:S13]  /*00b0*/  ISETP.GE.OR P0, PT, R12, UR6, P0 ;  /* 0x000000060c007c0c */ /* 0x000fda0008706670 */
[----:B------:R-:W-:Y:S05]  /*00c0*/  @P0 EXIT ;  /* 0x000000000000094d */ /* 0x000fea0003800000 */
[----:B------:R-:W0:Y:S01]  /*00d0*/  LDCU.64 UR4, c[0x0][0x398] ;  /* 0x00007300ff0477ac */ /* 0x000e220008000a00 */
[----:B------:R-:W-:Y:S01]  /*00e0*/  HFMA2 R17, -RZ, RZ, 0, 0 ;  /* 0x00000000ff117431 */ /* 0x000fe200000001ff */
[----:B------:R-:W-:Y:S01]  /*00f0*/  MOV R14, RZ ;  /* 0x000000ff000e7202 */ /* 0x000fe20000000f00 */
[----:B------:R-:W-:Y:S01]  /*0100*/  IMAD.MOV.U32 R13, RZ, RZ, RZ ;  /* 0x000000ffff0d7224 */ /* 0x000fe200078e00ff */
[----:B0-----:R-:W-:-:S04]  /*0110*/  UISETP.LT.AND UP0, UPT, UR4, UR5, UPT ;  /* 0x000000050400728c */ /* 0x001fc8000bf01270 */
[----:B------:R-:W-:-:S04]  /*0120*/  USEL UR4, UR4, UR5, UP0 ;  /* 0x0000000504047287 */ /* 0x000fc80008000000 */
[----:B------:R-:W-:-:S09]  /*0130*/  UISETP.GE.AND UP0, UPT, UR4, 0x1, UPT ;  /* 0x000000010400788c */ /* 0x000fd2000bf06270 */
[----:B------:R-:W-:Y:S05]  /*0140*/  BRA.U !UP0, `(.L_x_10) ;  /* 0x0000000508cc7547 */ /* 0x000fea000b800000 */
[----:B------:R-:W-:Y:S01]  /*0150*/  ULOP3.LUT UR9, UR5, 0x7ffffffc, URZ, 0xc0, !UPT ;  /* 0x7ffffffc05097892 */ /* 0x000fe2000f8ec0ff */
[----:B------:R-:W-:Y:S01]  /*0160*/  IADD3 R15, PT, PT, R0, 0x3, RZ ;  /* 0x00000003000f7810 */ /* 0x000fe20007ffe0ff */
[----:B------:R-:W-:Y:S01]  /*0170*/  IMAD.MOV.U32 R14, RZ, RZ, RZ ;  /* 0x000000ffff0e7224 */ /* 0x000fe200078e00ff */
[----:B------:R-:W-:Y:S01]  /*0180*/  MOV R13, RZ ;  /* 0x000000ff000d7202 */ /* 0x000fe20000000f00 */
[----:B------:R-:W-:Y:S01]  /*0190*/  ULOP3.LUT UR8, UR5, 0x3, URZ, 0xc0, !UPT ;  /* 0x0000000305087892 */ /* 0x000fe2000f8ec0ff */
[----:B------:R-:W-:Y:S01]  /*01a0*/  MOV R17, RZ ;  /* 0x000000ff00117202 */ /* 0x000fe20000000f00 */
[----:B------:R-:W-:Y:S01]  /*01b0*/  UIADD3 UR12, UPT, UPT, -UR9, URZ, URZ ;  /* 0x000000ff090c7290 */ /* 0x000fe2000fffe1ff */
[----:B------:R-:W-:-:S11]  /*01c0*/  UMOV UR4, URZ ;  /* 0x000000ff00047c82 */ /* 0x000fd60008000000 */
.L_x_15:
[----:B------:R-:W0:Y:S01]  /*01d0*/  LDCU.64 UR16, c[0x0][0x398] ;  /* 0x00007300ff1077ac */ /* 0x000e220008000a00 */
[----:B------:R-:W-:Y:S01]  /*01e0*/  IADD3 R2, PT, PT, R12, UR4, RZ ;  /* 0x000000040c027c10 */ /* 0x000fe2000fffe0ff */
[----:B------:R-:W1:Y:S03]  /*01f0*/  LDCU UR5, c[0x0][0x390] ;  /* 0x00007200ff0577ac */ /* 0x000e660008000800 */
[----:B------:R-:W-:Y:S01]  /*0200*/  LOP3.LUT R2, RZ, R2, RZ, 0x33, !PT ;  /* 0x00000002ff027212 */ /* 0x000fe200078e33ff */
[----:B0-----:R-:W-:Y:S02]  /*0210*/  UISETP.GE.U32.AND UP1, UPT, UR17, 0x4, UPT ;  /* 0x000000041100788c */ /* 0x001fe4000bf26070 */
[----:B------:R-:W-:Y:S02]  /*0220*/  UIMAD UR13, UR4, UR17, URZ ;  /* 0x00000011040d72a4 */ /* 0x000fe4000f8e02ff */
[----:B-1----:R-:W-:Y:S01]  /*0230*/  VIADD R2, R2, UR5 ;  /* 0x0000000502027c36 */ /* 0x002fe20008000000 */
[----:B------:R-:W-:Y:S01]  /*0240*/  UIADD3 UR4, UPT, UPT, UR4, 0x1, URZ ;  /* 0x0000000104047890 */ /* 0x000fe2000fffe0ff */
[----:B------:R-:W-:-:S03]  /*0250*/  UMOV UR5, URZ ;  /* 0x000000ff00057c82 */ /* 0x000fc60008000000 */
[----:B------:R-:W-:Y:S01]  /*0260*/  I2FP.F32.S32 R3, R2 ;  /* 0x0000000200037245 */ /* 0x000fe20000201400 */
[----:B------:R-:W-:Y:S01]  /*0270*/  UISETP.NE.AND UP0, UPT, UR4, UR16, UPT ;  /* 0x000000100400728c */ /* 0x000fe2000bf05270 */
[----:B------:R-:W-:Y:S10]  /*0280*/  BRA.U !UP1, `(.L_x_11) ;  /* 0x0000000109c47547 */ /* 0x000ff4000b800000 */
[----:B------:R-:W-:Y:S01]  /*0290*/  MOV R16, R15 ;  /* 0x0000000f00107202 */ /* 0x000fe20000000f00 */
[----:B------:R-:W-:Y:S01]  /*02a0*/  UMOV UR11, 0x8 ;  /* 0x00000008000b7882 */ /* 0x000fe20000000000 */
[----:B------:R-:W-:Y:S01]  /*02b0*/  UMOV UR5, UR13 ;  /* 0x0000000d00057c82 */ /* 0x000fe20008000000 */
[----:B------:R-:W-:Y:S01]  /*02c0*/  UIMAD UR11, UR13, 0x4, UR11 ;  /* 0x000000040d0b78a4 */ /* 0x000fe2000f8e020b */
[----:B------:R-:W-:-:S11]  /*02d0*/  UMOV UR10, UR12 ;  /* 0x0000000c000a7c82 */ /* 0x000fd60008000000 */
.L_x_12:
[----:B------:R-:W0:Y:S01]  /*02e0*/  LDCU UR6, c[0x0][0x380] ;  /* 0x00007000ff0677ac */ /* 0x000e220008000800 */
[C---:B------:R-:W-:Y:S01]  /*02f0*/  IADD3 R2, PT, PT, R16.reuse, -0x3, RZ ;  /* 0xfffffffd10027810 */ /* 0x040fe20007ffe0ff */
[----:B------:R-:W-:Y:S01]  /*0300*/  IMAD.MOV.U32 R20, RZ, RZ, -0x3e000000 ;  /* 0xc2000000ff147424 */ /* 0x000fe200078e00ff */
[C---:B------:R-:W-:Y:S01]  /*0310*/  IADD3 R6, PT, PT, R16.reuse, -0x2, RZ ;  /* 0xfffffffe10067810 */ /* 0x040fe20007ffe0ff */
[----:B------:R-:W-:Y:S01]  /*0320*/  IMAD.MOV.U32 R7, RZ, RZ, R3 ;  /* 0x000000ffff077224 */ /* 0x000fe200078e0003 */
[----:B------:R-:W-:Y:S01]  /*0330*/  I2FP.F32.U32 R2, R2 ;  /* 0x0000000200027245 */ /* 0x000fe20000201000 */
[----:B------:R-:W-:Y:S01]  /*0340*/  UMOV UR7, URZ ;  /* 0x000000ff00077c82 */ /* 0x000fe20008000000 */
[----:B------:R-:W-:Y:S02]  /*0350*/  IADD3 R10, PT, PT, R16, -0x1, RZ ;  /* 0xffffffff100a7810 */ /* 0x000fe40007ffe0ff */
[----:B------:R-:W-:Y:S02]  /*0360*/  I2FP.F32.U32 R6, R6 ;  /* 0x0000000600067245 */ /* 0x000fe40000201000 */
[----:B------:R-:W-:-:S02]  /*0370*/  MOV R11, R3 ;  /* 0x00000003000b7202 */ /* 0x000fc40000000f00 */
[----:B------:R-:W-:Y:S02]  /*0380*/  I2FP.F32.U32 R10, R10 ;  /* 0x0000000a000a7245 */ /* 0x000fe40000201000 */
[----:B------:R-:W-:Y:S02]  /*0390*/  I2FP.F32.U32 R8, R16 ;  /* 0x0000001000087245 */ /* 0x000fe40000201000 */
[----:B------:R-:W-:Y:S01]  /*03a0*/  MOV R9, R3 ;  /* 0x0000000300097202 */ /* 0x000fe20000000f00 */
[----:B0-----:R-:W5:Y:S01]  /*03b0*/  TEX.LL R2, R4, R2, R20, UR6, 2D, 0x7 ;  /* 0x28ff061402047f60 */ /* 0x001f6200089e0702 */
[----:B------:R-:W5:Y:S01]  /*03c0*/  TEX.LL R19, R6, R6, R20, UR6, 2D, 0x7 ;  /* 0x28ff061406067f60 */ /* 0x000f6200089e0713 */
[----:B------:R-:W5:Y:S03]  /*03d0*/  TEX.LL R18, R10, R10, R20, UR6, 2D, 0x7 ;  /* 0x28ff06140a0a7f60 */ /* 0x000f6600089e0712 */
[----:B------:R0:W5:Y:S01]  /*03e0*/  TEX.LL R21, R8, R8, R20, UR6, 2D, 0x7 ;  /* 0x28ff061408087f60 */ /* 0x00016200089e0715 */
[----:B------:R-:W1:Y:S01]  /*03f0*/  LDCU UR14, c[0x3][UR11] ;  /* 0x00c000000b0e77ac */ /* 0x000e620008000800 */
[----:B------:R-:W-:Y:S01]  /*0400*/  VIADD R16, R16, 0x4 ;  /* 0x0000000410107836 */ /* 0x000fe20000000000 */
[----:B------:R-:W2:Y:S01]  /*0410*/  LDCU UR15, c[0x3][UR11+0x4] ;  /* 0x00c000800b0f77ac */ /* 0x000ea20008000800 */
[----:B------:R-:W-:-:S04]  /*0420*/  UIADD3 UR10, UPT, UPT, UR10, 0x4, URZ ;  /* 0x000000040a0a7890 */ /* 0x000fc8000fffe0ff */
[----:B------:R-:W-:Y:S02]  /*0430*/  UISETP.NE.AND UP1, UPT, UR10, URZ, UPT ;  /* 0x000000ff0a00728c */ /* 0x000fe4000bf25270 */
[----:B0-----:R-:W-:Y:S01]  /*0440*/  USHF.L.U32 UR6, UR5, 0x2, URZ ;  /* 0x0000000205067899 */ /* 0x001fe200080006ff */
[----:B------:R-:W0:Y:S01]  /*0450*/  LDCU UR7, c[0x3][UR11+-0x4] ;  /* 0x00ffff800b0777ac */ /* 0x000e220008000800 */
[----:B------:R-:W-:Y:S02]  /*0460*/  UIADD3 UR11, UPT, UPT, UR11, 0x10, URZ ;  /* 0x000000100b0b7890 */ /* 0x000fe4000fffe0ff */
[----:B------:R-:W-:-:S08]  /*0470*/  UIADD3 UR5, UPT, UPT, UR5, 0x4, URZ ;  /* 0x0000000405057890 */ /* 0x000fd0000fffe0ff */
[----:B------:R-:W3:Y:S01]  /*0480*/  LDCU UR6, c[0x3][UR6] ;  /* 0x00c00000060677ac */ /* 0x000ee20008000800 */
[----:B------:R-:W-:-:S04]  /*0490*/  DEPBAR.LE SB5, 0x3 ;  /* 0x0000d0c00000791a */ /* 0x000fc80000000000 */
[----:B---3--:R-:W-:Y:S01]  /*04a0*/  FFMA R17, R4, UR6, R17 ;  /* 0x0000000604117c23 */ /* 0x008fe20008000011 */
[----:B------:R-:W-:Y:S01]  /*04b0*/  FFMA R14, R5, UR6, R14 ;  /* 0x00000006050e7c23 */ /* 0x000fe2000800000e */
[----:B------:R-:W-:Y:S01]  /*04c0*/  FFMA R2, R2, UR6, R13 ;  /* 0x0000000602027c23 */ /* 0x000fe2000800000d */
[----:B------:R-:W-:-:S04]  /*04d0*/  DEPBAR.LE SB5, 0x2 ;  /* 0x0000d0800000791a */ /* 0x000fc80000000000 */
[----:B0-----:R-:W-:Y:S01]  /*04e0*/  FFMA R17, R6, UR7, R17 ;  /* 0x0000000706117c23 */ /* 0x001fe20008000011 */
[----:B------:R-:W-:Y:S01]  /*04f0*/  FFMA R14, R7, UR7, R14 ;  /* 0x00000007070e7c23 */ /* 0x000fe2000800000e */
[----:B------:R-:W-:Y:S01]  /*0500*/  FFMA R19, R19, UR7, R2 ;  /* 0x0000000713137c23 */ /* 0x000fe20008000002 */
[----:B------:R-:W-:-:S04]  /*0510*/  DEPBAR.LE SB5, 0x1 ;  /* 0x0000d0400000791a */ /* 0x000fc80000000000 */
[----:B-1----:R-:W-:Y:S01]  /*0520*/  FFMA R17, R10, UR14, R17 ;  /* 0x0000000e0a117c23 */ /* 0x002fe20008000011 */
[----:B------:R-:W-:Y:S01]  /*0530*/  FFMA R14, R11, UR14, R14 ;  /* 0x0000000e0b0e7c23 */ /* 0x000fe2000800000e */
[----:B------:R-:W-:Y:S02]  /*0540*/  FFMA R18, R18, UR14, R19 ;  /* 0x0000000e12127c23 */ /* 0x000fe40008000013 */
[----:B--2--5:R-:W-:Y:S01]  /*0550*/  FFMA R17, R8, UR15, R17 ;  /* 0x0000000f08117c23 */ /* 0x024fe20008000011 */
[----:B------:R-:W-:Y:S01]  /*0560*/  FFMA R14, R9, UR15, R14 ;  /* 0x0000000f090e7c23 */ /* 0x000fe2000800000e */
[----:B------:R-:W-:Y:S01]  /*0570*/  FFMA R13, R21, UR15, R18 ;  /* 0x0000000f150d7c23 */ /* 0x000fe20008000012 */
[----:B------:R-:W-:Y:S06]  /*0580*/  BRA.U UP1, `(.L_x_12) ;  /* 0xfffffffd01547547 */ /* 0x000fec000b83ffff */
[----:B------:R-:W-:-:S05]  /*0590*/  UMOV UR5, UR9 ;  /* 0x0000000900057c82 */ /* 0x000fca0008000000 */
.L_x_11:
[----:B------:R-:W-:-:S09]  /*05a0*/  UISETP.NE.AND UP1, UPT, UR8, URZ, UPT ;  /* 0x000000ff0800728c */ /* 0x000fd2000bf25270 */
[----:B------:R-:W-:Y:S05]  /*05b0*/  BRA.U !UP1, `(.L_x_13) ;  /* 0x0000000109a07547 */ /* 0x000fea000b800000 */
[----:B------:R-:W-:Y:S02]  /*05c0*/  UISETP.NE.AND UP1, UPT, UR8, 0x1, UPT ;  /* 0x000000010800788c */ /* 0x000fe4000bf25270 */
[----:B------:R-:W-:-:S07]  /*05d0*/  ULOP3.LUT UP2, URZ, UR17, 0x1, URZ, 0xc0, !UPT ;  /* 0x0000000111ff7892 */ /* 0x000fce000f84c0ff */
[----:B------:R-:W-:Y:S05]  /*05e0*/  BRA.U !UP1, `(.L_x_14) ;  /* 0x0000000109607547 */ /* 0x000fea000b800000 */
[----:B------:R-:W0:Y:S01]  /*05f0*/  LDCU UR6, c[0x0][0x380] ;  /* 0x00007000ff0677ac */ /* 0x000e220008000800 */
[----:B------:R-:W-:Y:S01]  /*0600*/  IADD3 R2, PT, PT, R0, UR5, RZ ;  /* 0x0000000500027c10 */ /* 0x000fe2000fffe0ff */
[----:B------:R-:W-:Y:S01]  /*0610*/  HFMA2 R8, -RZ, RZ, -3, 0 ;  /* 0xc2000000ff087431 */ /* 0x000fe200000001ff */
[----:B------:R-:W-:Y:S01]  /*0620*/  MOV R7, R3 ;  /* 0x0000000300077202 */ /* 0x000fe20000000f00 */
[----:B------:R-:W-:Y:S02]  /*0630*/  UMOV UR7, URZ ;  /* 0x000000ff00077c82 */ /* 0x000fe40008000000 */
[----:B------:R-:W-:Y:S01]  /*0640*/  VIADD R4, R2, 0x1 ;  /* 0x0000000102047836 */ /* 0x000fe20000000000 */
[----:B------:R-:W-:-:S04]  /*0650*/  I2FP.F32.U32 R2, R2 ;  /* 0x0000000200027245 */ /* 0x000fc80000201000 */
[----:B------:R-:W-:Y:S02]  /*0660*/  I2FP.F32.U32 R6, R4 ;  /* 0x0000000400067245 */ /* 0x000fe40000201000 */
[----:B0-----:R-:W5:Y:S04]  /*0670*/  TEX.LL R2, R4, R2, R8, UR6, 2D, 0x7 ;  /* 0x28ff060802047f60 */ /* 0x001f6800089e0702 */
[----:B------:R0:W5:Y:S02]  /*0680*/  TEX.LL R9, R6, R6, R8, UR6, 2D, 0x7 ;  /* 0x28ff060806067f60 */ /* 0x00016400089e0709 */
[----:B0-----:R-:W-:Y:S02]  /*0690*/  UIADD3 UR6, UPT, UPT, UR13, UR5, URZ ;  /* 0x000000050d067290 */ /* 0x001fe4000fffe0ff */
[----:B------:R-:W-:-:S02]  /*06a0*/  UIADD3 UR7, UPT, UPT, UR13, UR5, URZ ;  /* 0x000000050d077290 */ /* 0x000fc4000fffe0ff */
[----:B------:R-:W-:Y:S02]  /*06b0*/  USHF.L.U32 UR6, UR6, 0x2, URZ ;  /* 0x0000000206067899 */ /* 0x000fe400080006ff */
[----:B------:R-:W-:Y:S02]  /*06c0*/  USHF.L.U32 UR7, UR7, 0x2, URZ ;  /* 0x0000000207077899 */ /* 0x000fe400080006ff */
[----:B------:R-:W-:-:S08]  /*06d0*/  UIADD3 UR5, UPT, UPT, UR5, 0x2, URZ ;  /* 0x0000000205057890 */ /* 0x000fd0000fffe0ff */
[----:B------:R-:W0:Y:S02]  /*06e0*/  LDCU UR6, c[0x3][UR6] ;  /* 0x00c00000060677ac */ /* 0x000e240008000800 */
[----:B------:R-:W1:Y:S01]  /*06f0*/  LDCU UR7, c[0x3][UR7+0x4] ;  /* 0x00c00080070777ac */ /* 0x000e620008000800 */
[----:B------:R-:W-:-:S04]  /*0700*/  DEPBAR.LE SB5, 0x1 ;  /* 0x0000d0400000791a */ /* 0x000fc80000000000 */
[----:B0-----:R-:W-:Y:S01]  /*0710*/  FFMA R17, R4, UR6, R17 ;  /* 0x0000000604117c23 */ /* 0x001fe20008000011 */
[----:B------:R-:W-:Y:S01]  /*0720*/  FFMA R14, R5, UR6, R14 ;  /* 0x00000006050e7c23 */ /* 0x000fe2000800000e */
[----:B------:R-:W-:Y:S02]  /*0730*/  FFMA R2, R2, UR6, R13 ;  /* 0x0000000602027c23 */ /* 0x000fe4000800000d */
[----:B-1---5:R-:W-:Y:S01]  /*0740*/  FFMA R17, R6, UR7, R17 ;  /* 0x0000000706117c23 */ /* 0x022fe20008000011 */
[----:B------:R-:W-:Y:S01]  /*0750*/  FFMA R14, R7, UR7, R14 ;  /* 0x00000007070e7c23 */ /* 0x000fe2000800000e */
[----:B------:R-:W-:-:S07]  /*0760*/  FFMA R13, R9, UR7, R2 ;  /* 0x00000007090d7c23 */ /* 0x000fce0008000002 */
.L_x_14:
[----:B------:R-:W-:Y:S05]  /*0770*/  BRA.U !UP2, `(.L_x_13) ;  /* 0x000000010a307547 */ /* 0x000fea000b800000 */
[----:B------:R-:W0:Y:S01]  /*0780*/  LDCU UR6, c[0x0][0x380] ;  /* 0x00007000ff0677ac */ /* 0x000e220008000800 */
[----:B------:R-:W-:Y:S01]  /*0790*/  IADD3 R2, PT, PT, R0, UR5, RZ ;  /* 0x0000000500027c10 */ /* 0x000fe2000fffe0ff */
[----:B------:R-:W-:Y:S01]  /*07a0*/  IMAD.MOV.U32 R4, RZ, RZ, -0x3e000000 ;  /* 0xc2000000ff047424 */ /* 0x000fe200078e00ff */
[----:B------:R-:W-:Y:S02]  /*07b0*/  UMOV UR7, URZ ;  /* 0x000000ff00077c82 */ /* 0x000fe40008000000 */
[----:B------:R-:W-:-:S06]  /*07c0*/  I2FP.F32.U32 R2, R2 ;  /* 0x0000000200027245 */ /* 0x000fcc0000201000 */
[----:B0-----:R-:W5:Y:S01]  /*07d0*/  TEX.LL R4, R2, R2, R4, UR6, 2D, 0x7 ;  /* 0x28ff060402027f60 */ /* 0x001f6200089e0704 */
[----:B------:R-:W-:-:S04]  /*07e0*/  UIADD3 UR5, UPT, UPT, UR13, UR5, URZ ;  /* 0x000000050d057290 */ /* 0x000fc8000fffe0ff */
[----:B------:R-:W-:-:S12]  /*07f0*/  USHF.L.U32 UR5, UR5, 0x2, URZ ;  /* 0x0000000205057899 */ /* 0x000fd800080006ff */
[----:B------:R-:W0:Y:S02]  /*0800*/  LDCU UR5, c[0x3][UR5] ;  /* 0x00c00000050577ac */ /* 0x000e240008000800 */
[----:B0----5:R-:W-:Y:S01]  /*0810*/  FFMA R17, R2, UR5, R17 ;  /* 0x0000000502117c23 */ /* 0x021fe20008000011 */
[----:B------:R-:W-:Y:S01]  /*0820*/  FFMA R14, R3, UR5, R14 ;  /* 0x00000005030e7c23 */ /* 0x000fe2000800000e */
[----:B------:R-:W-:-:S07]  /*0830*/  FFMA R13, R4, UR5, R13 ;  /* 0x00000005040d7c23 */ /* 0x000fce000800000d */
.L_x_13:
[----:B------:R-:W-:Y:S05]  /*0840*/  BRA.U UP0, `(.L_x_15) ;  /* 0xfffffff900607547 */ /* 0x000fea000b83ffff */
[----:B------:R-:W-:Y:S01]  /*0850*/  FMUL R17, R17, 255 ;  /* 0x437f000011117820 */ /* 0x000fe20000400000 */
[----:B------:R-:W-:Y:S01]  /*0860*/  FMUL R14, R14, 255 ;  /* 0x437f00000e0e7820 */ /* 0x000fe20000400000 */
[----:B------:R-:W-:-:S07]  /*0870*/  FMUL R13, R13, 255 ;  /* 0x437f00000d0d7820 */ /* 0x000fce0000400000 */
.L_x_10:
[----:B------:R-:W0:Y:S01]  /*0880*/  F2I.U32.TRUNC.NTZ R17, R17 ;  /* 0x0000001100117305 */ /* 0x000e22000020f000 */
[----:B------:R-:W1:Y:S01]  /*0890*/  LDCU UR5, c[0x0][0x390] ;  /* 0x00007200ff0577ac */ /* 0x000e620008000800 */
[----:B------:R-:W-:Y:S01]  /*08a0*/  MOV R5, 0xff ;  /* 0x000000ff00057802 */ /* 0x000fe20000000f00 */
[----:B------:R-:W2:Y:S05]  /*08b0*/  LDCU UR4, c[0x0][0x388] ;  /* 0x00007100ff0477ac */ /* 0x000eaa0008000800 */
[----:B------:R-:W3:Y:S01]  /*08c0*/  F2I.U32.TRUNC.NTZ R14, R14 ;  /* 0x0000000e000e7305 */ /* 0x000ee2000020f000 */
[----:B0-----:R-:W-:-:S07]  /*08d0*/  LOP3.LUT R3, R17, 0xff, RZ, 0xc0, !PT ;  /* 0x000000ff11037812 */ /* 0x001fce00078ec0ff */
[----:B------:R-:W0:Y:S01]  /*08e0*/  F2I.U32.TRUNC.NTZ R13, R13 ;  /* 0x0000000d000d7305 */ /* 0x000e22000020f000 */
[----:B---3--:R-:W-:Y:S02]  /*08f0*/  PRMT R2, R14, 0x7604, R3 ;  /* 0x000076040e027816 */ /* 0x008fe40000000003 */
[----:B------:R-:W-:-:S04]  /*0900*/  LOP3.LUT R3, RZ, R12, RZ, 0x33, !PT ;  /* 0x0000000cff037212 */ /* 0x000fc800078e33ff */
[----:B-1----:R-:W-:Y:S02]  /*0910*/  IADD3 R3, PT, PT, R3, UR5, RZ ;  /* 0x0000000503037c10 */ /* 0x002fe4000fffe0ff */
[----:B0-----:R-:W-:-:S04]  /*0920*/  PRMT R2, R13, 0x7054, R2 ;  /* 0x000070540d027816 */ /* 0x001fc80000000002 */
[----:B------:R-:W-:Y:S02]  /*0930*/  PRMT R4, R5, 0x654, R2 ;  /* 0x0000065405047816 */ /* 0x000fe40000000002 */
[----:B------:R-:W-:-:S04]  /*0940*/  SHF.L.U32 R2, R0, 0x2, RZ ;  /* 0x0000000200027819 */ /* 0x000fc800000006ff */
[----:B--2---:R0:W-:Y:S02]  /*0950*/  SUST.D.BA.2D.STRONG.SM.TRAP [R2], R4, UR4 ;  /* 0x70ff040402007f9d */ /* 0x0041e4000810a900 */
[----:B0-----:R-:W-:Y:S05]  /*0960*/  EXIT ;  /* 0x000000000000794d */ /* 0x001fea0003800000 */
.L_x_16:
        /* <DEDUP_REMOVED lines=9> */
.L_x_20:


//--------------------- .text.interleaveRGB       --------------------------
	.section	.text.interleaveRGB,"ax",@progbits
	.align	128
        .global         interleaveRGB
        .type           interleaveRGB,@function
        .size           interleaveRGB,(.L_x_21 - interleaveRGB)
        .other          interleaveRGB,@"STO_CUDA_ENTRY STV_DEFAULT"
interleaveRGB:
.text.interleaveRGB:
        /* <DEDUP_REMOVED lines=9> */
[----:B--2---:R-:W-:Y:S01]  /*0090*/  ISETP.GE.U32.AND P0, PT, R9, UR7, PT ;  /* 0x0000000709007c0c */ /* 0x004fe2000bf06070 */
[----:B-1----:R-:W-:-:S05]  /*00a0*/  IMAD R0, R0, UR4, R3 ;  /* 0x0000000400007c24 */ /* 0x002fca000f8e0203 */
[----:B------:R-:W-:-:S13]  /*00b0*/  ISETP.GE.U32.OR P0, PT, R0, UR6, P0 ;  /* 0x0000000600007c0c */ /* 0x000fda0008706470 */
[----:B------:R-:W-:Y:S05]  /*00c0*/  @P0 EXIT ;  /* 0x000000000000094d */ /* 0x000fea0003800000 */
[----:B------:R-:W0:Y:S01]  /*00d0*/  LDCU.128 UR8, c[0x0][0x390] ;  /* 0x00007200ff0877ac */ /* 0x000e220008000c00 */
[----:B------:R-:W-:Y:S01]  /*00e0*/  IMAD R6, R9, UR6, R0 ;  /* 0x0000000609067c24 */ /* 0x000fe2000f8e0200 */
[----:B------:R-:W1:Y:S01]  /*00f0*/  LDCU.64 UR12, c[0x0][0x3a0] ;  /* 0x00007400ff0c77ac */ /* 0x000e620008000a00 */
[----:B------:R-:W2:Y:S03]  /*0100*/  LDCU.64 UR4, c[0x0][0x358] ;  /* 0x00006b00ff0477ac */ /* 0x000ea60008000a00 */
[C---:B0-----:R-:W-:Y:S02]  /*0110*/  IADD3 R4, P1, PT, R6.reuse, UR10, RZ ;  /* 0x0000000a06047c10 */ /* 0x041fe4000ff3e0ff */
[C---:B------:R-:W-:Y:S02]  /*0120*/  IADD3 R2, P0, PT, R6.reuse, UR8, RZ ;  /* 0x0000000806027c10 */ /* 0x040fe4000ff1e0ff */
[----:B-1----:R-:W-:Y:S01]  /*0130*/  IADD3 R6, P2, PT, R6, UR12, RZ ;  /* 0x0000000c06067c10 */ /* 0x002fe2000ff5e0ff */
[----:B------:R-:W-:-:S02]  /*0140*/  IMAD.X R5, RZ, RZ, UR11, P1 ;  /* 0x0000000bff057e24 */ /* 0x000fc400088e06ff */
[----:B------:R-:W-:Y:S02]  /*0150*/  IMAD.X R3, RZ, RZ, UR9, P0 ;  /* 0x00000009ff037e24 */ /* 0x000fe400080e06ff */
[----:B------:R-:W-:Y:S02]  /*0160*/  IMAD.X R7, RZ, RZ, UR13, P2 ;  /* 0x0000000dff077e24 */ /* 0x000fe400090e06ff */
[----:B--2---:R-:W2:Y:S04]  /*0170*/  LDG.E.U8 R5, desc[UR4][R4.64] ;  /* 0x0000000404057981 */ /* 0x004ea8000c1e1100 */
[----:B------:R-:W2:Y:S04]  /*0180*/  LDG.E.U8 R2, desc[UR4][R2.64] ;  /* 0x0000000402027981 */ /* 0x000ea8000c1e1100 */
[----:B------:R-:W3:Y:S01]  /*0190*/  LDG.E.U8 R6, desc[UR4][R6.64] ;  /* 0x0000000406067981 */ /* 0x000ee2000c1e1100 */
[----:B------:R-:W0:Y:S01]  /*01a0*/  LDCU UR4, c[0x0][0x380] ;  /* 0x00007000ff0477ac */ /* 0x000e220008000800 */
[----:B------:R-:W-:Y:S01]  /*01b0*/  IMAD.MOV.U32 R8, RZ, RZ, 0xff ;  /* 0x000000ffff087424 */ /* 0x000fe200078e00ff */
[----:B------:R-:W-:-:S05]  /*01c0*/  LOP3.LUT R9, RZ, R9, RZ, 0x33, !PT ;  /* 0x00000009ff097212 */ /* 0x000fca00078e33ff */
[----:B------:R-:W-:Y:S01]  /*01d0*/  VIADD R9, R9, UR7 ;  /* 0x0000000709097c36 */ /* 0x000fe20008000000 */
[----:B--2---:R-:W-:-:S04]  /*01e0*/  PRMT R11, R5, 0x7604, R2 ;  /* 0x00007604050b7816 */ /* 0x004fc80000000002 */
[----:B---3--:R-:W-:-:S04]  /*01f0*/  PRMT R11, R6, 0x7054, R11 ;  /* 0x00007054060b7816 */ /* 0x008fc8000000000b */
[----:B------:R-:W-:Y:S01]  /*0200*/  PRMT R11, R8, 0x654, R11 ;  /* 0x00000654080b7816 */ /* 0x000fe2000000000b */
[----:B------:R-:W-:-:S04]  /*0210*/  IMAD.SHL.U32 R8, R0, 0x4, RZ ;  /* 0x0000000400087824 */ /* 0x000fc800078e00ff */
[----:B0-----:R0:W-:Y:S02]  /*0220*/  SUST.D.BA.2D.STRONG.SM.TRAP [R8], R11, UR4 ;  /* 0x70ff040b08007f9d */ /* 0x0011e4000810a900 */
[----:B0-----:R-:W-:Y:S05]  /*0230*/  EXIT ;  /* 0x000000000000794d */ /* 0x001fea0003800000 */
.L_x_17:
        /* <DEDUP_REMOVED lines=12> */
.L_x_21:


//--------------------- .text.writeToSurface      --------------------------
	.section	.text.writeToSurface,"ax",@progbits
	.align	128
        .global         writeToSurface
        .type           writeToSurface,@function
        .size           writeToSurface,(.L_x_22 - writeToSurface)
        .other          writeToSurface,@"STO_CUDA_ENTRY STV_DEFAULT"
writeToSurface:
.text.writeToSurface:
        /* <DEDUP_REMOVED lines=13> */
[----:B------:R-:W0:Y:S01]  /*00d0*/  LDC.U8 R0, c[0x0][0x390] ;  /* 0x0000e400ff007b82 */ /* 0x000e220000000000 */
[----:B------:R-:W1:Y:S01]  /*00e0*/  LDCU UR4, c[0x0][0x380] ;  /* 0x00007000ff0477ac */ /* 0x000e620008000800 */
[----:B------:R-:W-:-:S06]  /*00f0*/  IMAD.MOV.U32 R7, RZ, RZ, 0xff ;  /* 0x000000ffff077424 */ /* 0x000fcc00078e00ff */
[----:B------:R-:W2:Y:S08]  /*0100*/  LDC.S8 R2, c[0x0][0x391] ;  /* 0x0000e440ff027b82 */ /* 0x000eb00000000200 */
[----:B------:R-:W3:Y:S01]  /*0110*/  LDC.S8 R6, c[0x0][0x392] ;  /* 0x0000e480ff067b82 */ /* 0x000ee20000000200 */
[----:B0-----:R-:W-:-:S04]  /*0120*/  PRMT R0, R0, 0x8880, RZ ;  /* 0x0000888000007816 */ /* 0x001fc800000000ff */
[----:B------:R-:W-:Y:S02]  /*0130*/  PRMT R0, R0, 0x7710, RZ ;  /* 0x0000771000007816 */ /* 0x000fe400000000ff */
[----:B--2---:R-:W-:Y:S02]  /*0140*/  PRMT R2, R2, 0x7710, RZ ;  /* 0x0000771002027816 */ /* 0x004fe400000000ff */
[----:B------:R-:W-:-:S04]  /*0150*/  LOP3.LUT R5, R0, 0xff, RZ, 0xc0, !PT ;  /* 0x000000ff00057812 */ /* 0x000fc800078ec0ff */
[----:B------:R-:W-:Y:S01]  /*0160*/  PRMT R5, R2, 0x7604, R5 ;  /* 0x0000760402057816 */ /* 0x000fe20000000005 */
[----:B------:R-:W-:Y:S01]  /*0170*/  IMAD.SHL.U32 R2, R4, 0x4, RZ ;  /* 0x0000000404027824 */ /* 0x000fe200078e00ff */
[----:B---3--:R-:W-:-:S04]  /*0180*/  PRMT R0, R6, 0x7710, RZ ;  /* 0x0000771006007816 */ /* 0x008fc800000000ff */
[----:B------:R-:W-:-:S04]  /*0190*/  PRMT R0, R0, 0x7054, R5 ;  /* 0x0000705400007816 */ /* 0x000fc80000000005 */
[----:B------:R-:W-:-:S04]  /*01a0*/  PRMT R0, R7, 0x654, R0 ;  /* 0x0000065407007816 */ /* 0x000fc80000000000 */
[----:B-1----:R0:W-:Y:S02]  /*01b0*/  SUST.D.BA.2D.STRONG.SM.TRAP [R2], R0, UR4 ;  /* 0x70ff040002007f9d */ /* 0x0021e4000810a900 */
[----:B0-----:R-:W-:Y:S05]  /*01c0*/  EXIT ;  /* 0x000000000000794d */ /* 0x001fea0003800000 */
.L_x_18:
        /* <DEDUP_REMOVED lines=11> */
.L_x_22:


//--------------------- .nv.shared.correlateWithTexShared --------------------------
	.section	.nv.shared.correlateWithTexShared,"aw",@nobits
	.sectionflags	@""
	.align	16
.nv.shared.correlateWithTexShared:
	.zero		7184


//--------------------- .nv.shared.reserved.0     --------------------------
	.section	.nv.shared.reserved.0,"aw",@nobits
	.weak		__nv_reservedSMEM_offset_0_alias
	.size		__nv_reservedSMEM_offset_0_alias, 0, 64
	.other		__nv_reservedSMEM_offset_0_alias,@"STO_CUDA_RESERVED_SHARED STV_DEFAULT"
__nv_reservedSMEM_offset_0_alias:
	.zero		0
	.zero		64


//--------------------- .nv.constant0.correlateWithTexShared --------------------------
	.section	.nv.constant0.correlateWithTexShared,"a",@progbits
	.sectionflags	@""
	.align	4
.nv.constant0.correlateWithTexShared:
	.zero		928


//--------------------- .nv.constant0.correlateWithTex --------------------------
	.section	.nv.constant0.correlateWithTex,"a",@progbits
	.sectionflags	@""
	.align	4
.nv.constant0.correlateWithTex:
	.zero		940


//--------------------- .nv.constant0.interleaveRGB --------------------------
	.section	.nv.constant0.interleaveRGB,"a",@progbits
	.sectionflags	@""
	.align	4
.nv.constant0.interleaveRGB:
	.zero		936


//--------------------- .nv.constant0.writeToSurface --------------------------
	.section	.nv.constant0.writeToSurface,"a",@progbits
	.sectionflags	@""
	.align	4
.nv.constant0.writeToSurface:
	.zero		915


//--------------------- SYMBOLS --------------------------

	.type		.nv.reservedSmem.offset0,@object
	.size		.nv.reservedSmem.offset0,0x4
	.type		.nv.reservedSmem.cap,@object
	.size		.nv.reservedSmem.cap,0x4
